// auto-generated by cutlass_sweep.gemm — config: {"arch": "sm_100", "cluster_m": 1, "cluster_n": 1, "dtype": "e4m3", "dtype_b": "e4m3", "layout": "tt", "stages": 0, "tile_k": 64, "tile_m": 64, "tile_n": 128}
#include "cutlass/cutlass.h"
#include "cutlass/gemm/collective/collective_builder.hpp"
#include "cutlass/gemm/device/gemm_universal_adapter.h"
#include "cutlass/gemm/kernel/gemm_universal.hpp"
#include "cutlass/epilogue/collective/collective_builder.hpp"

using ElemA = cutlass::float_e4m3_t;
using ElemB = cutlass::float_e4m3_t;
using ElemCD = cutlass::float_e4m3_t;
using Acc  = float;
using TileShape    = cute::Shape<cute::_64, cute::_128, cute::_64>;
using ClusterShape = cute::Shape<cute::_1, cute::_1, cute::_1>;

using CollectiveEpilogue = typename cutlass::epilogue::collective::CollectiveBuilder<
    cutlass::arch::Sm100, cutlass::arch::OpClassTensorOp,
    TileShape, ClusterShape,
    cutlass::epilogue::collective::EpilogueTileAuto,
    Acc, Acc,
    ElemCD, cutlass::layout::RowMajor, 128 / cutlass::sizeof_bits<ElemCD>::value,
    ElemCD, cutlass::layout::RowMajor, 128 / cutlass::sizeof_bits<ElemCD>::value,
    cutlass::epilogue::collective::EpilogueScheduleAuto
  >::CollectiveOp;

using CollectiveMainloop = typename cutlass::gemm::collective::CollectiveBuilder<
    cutlass::arch::Sm100, cutlass::arch::OpClassTensorOp,
    ElemA, cutlass::layout::ColumnMajor, 128 / cutlass::sizeof_bits<ElemA>::value,
    ElemB, cutlass::layout::ColumnMajor, 128 / cutlass::sizeof_bits<ElemB>::value,
    Acc,
    TileShape, ClusterShape,
    cutlass::gemm::collective::StageCountAutoCarveout<static_cast<int>(sizeof(typename CollectiveEpilogue::SharedStorage))>,
    cutlass::gemm::collective::KernelScheduleAuto
  >::CollectiveOp;

using GemmKernel = cutlass::gemm::kernel::GemmUniversal<
    cute::Shape<int,int,int,int>,
    CollectiveMainloop,
    CollectiveEpilogue
>;
using Gemm = cutlass::gemm::device::GemmUniversalAdapter<GemmKernel>;

// Force the device kernel symbol into the cubin without needing a host main.
auto* _anchor = &cutlass::device_kernel<GemmKernel>;


// ===== COMPILED SASS (sm_100a) =====

	.target	sm_100a

	.elftype	@"ET_EXEC"


//--------------------- .note.nv.tkinfo           --------------------------
	.section	.note.nv.tkinfo,"",@"SHT_NOTE"
	.sectionflags	@"SHF_NOTE_NV_TKINFO"
	.tkinfo
        /*0018*/ 	.word	0x00000002
        /*0030*/ 	.string	""
        /*0030*/ 	.string	"ptxas"
        /*0030*/ 	.string	"Cuda compilation tools, release 13.0, V13.0.88"
        /*0030*/ 	.string	"Build cuda_13.0.r13.0/compiler.36424714_0"
        /*0030*/ 	.string	"-arch sm_100a -m 64 "



//--------------------- .note.nv.cuinfo           --------------------------
	.section	.note.nv.cuinfo,"",@"SHT_NOTE"
	.sectionflags	@"SHF_NOTE_NV_CUINFO"
        /*0018*/ 	.short	0x0002
        /*001a*/ 	.short	0x0064
        /*001c*/ 	.short	0x0082
	.zero		2


//--------------------- .nv.info                  --------------------------
	.section	.nv.info,"",@"SHT_CUDA_INFO"
	.align	4


	//----- nvinfo : EIATTR_REGCOUNT
	.align		4
        /*0000*/ 	.byte	0x04, 0x2f
        /*0002*/ 	.short	(.L_19 - .L_18)
	.align		4
.L_18:
        /*0004*/ 	.word	index@(_ZN7cutlass13device_kernelINS_4gemm6kernel13GemmUniversalIN4cute5tupleIJiiiiEEENS1_10collective13CollectiveMmaINS1_35MainloopSm100TmaUmmaWarpSpecializedILi17ELi2ELi4ENS5_IJNS4_1CILi1EEESB_SB_EEEEENS5_IJNSA_ILi64EEENSA_ILi128EEESE_EEENS_12float_e4m3_tENS5_IJSB_llEEESH_NS5_IJlSB_lEEENS4_8TiledMMAINS4_8MMA_AtomIJNS4_10MMA_TraitsINS4_19SM100_MMA_F8F6F4_SSEJSH_SH_fSE_SF_NS4_17integral_constantINS4_4UMMA5MajorELSQ_1EEENSO_ISQ_LSQ_0EEENSO_INSP_7ScaleInELST_0EEESU_EEEEEENS4_6LayoutISC_NS5_IJNSA_ILi0EEESY_SY_EEEEENS5_IJNS4_10UnderscoreES11_S11_EEEEENS4_13SM90_TMA_LOADENS4_14ComposedLayoutINS4_7SwizzleILi2ELi4ELi3EEENS4_18smem_ptr_flag_bitsILi8EEENSX_INS5_IJSE_NSA_ILi8EEEEEENS5_IJSB_SE_EEEEEEEvNS4_8identityES14_NS15_IS17_S19_NSX_INS5_IJS1A_SE_EEENS5_IJSE_SB_EEEEEEEvS1F_EENS_8epilogue10collective18CollectiveEpilogueINS1L_23Sm100TmaWarpSpecializedILi2ELi2ELi32ELb0ELb0EEEJSG_NS5_IJNSX_ISE_SB_EES1Q_EEESH_SJ_SH_SJ_NS1L_6fusion15FusionCallbacksIS1P_NS1S_17LinearCombinationISH_fSH_fLNS_15FloatRoundStyleE2EEESG_S1R_JEEENS4_5SM1004TMEM4LOAD26SM100_TMEM_LOAD_16dp32b32xES14_S1J_NS4_39AutoVectorizingCopyWithAssumedAlignmentILi128EEENS4_14SM90_TMA_STOREES1J_S23_S23_EEEvvEEEEvNT_6ParamsE)
        /*0008*/ 	.word	0x00000080


	//----- nvinfo : EIATTR_FRAME_SIZE
	.align		4
.L_19:
        /*000c*/ 	.byte	0x04, 0x11
        /*000e*/ 	.short	(.L_21 - .L_20)
	.align		4
.L_20:
        /*0010*/ 	.word	index@($__internal_2_$__cuda_sm10x_tcgen05_guardrail_trap_unallocated_columns_being_dealloced)
        /*0014*/ 	.word	0x00000000


	//----- nvinfo : EIATTR_FRAME_SIZE
	.align		4
.L_21:
        /*0018*/ 	.byte	0x04, 0x11
        /*001a*/ 	.short	(.L_23 - .L_22)
	.align		4
.L_22:
        /*001c*/ 	.word	index@($__internal_1_$__cuda_sm10x_tcgen05_guardrail_trap_phase_invalid_during_alloc)
        /*0020*/ 	.word	0x00000000


	//----- nvinfo : EIATTR_FRAME_SIZE
	.align		4
.L_23:
        /*0024*/ 	.byte	0x04, 0x11
        /*0026*/ 	.short	(.L_25 - .L_24)
	.align		4
.L_24:
        /*0028*/ 	.word	index@($__internal_0_$__cuda_sm10x_tcgen05_guardrail_trap_col_being_dealloced_not_returned_by_alloc)
        /*002c*/ 	.word	0x00000000


	//----- nvinfo : EIATTR_FRAME_SIZE
	.align		4
.L_25:
        /*0030*/ 	.byte	0x04, 0x11
        /*0032*/ 	.short	(.L_27 - .L_26)
	.align		4
.L_26:
        /*0034*/ 	.word	index@(_ZN7cutlass13device_kernelINS_4gemm6kernel13GemmUniversalIN4cute5tupleIJiiiiEEENS1_10collective13CollectiveMmaINS1_35MainloopSm100TmaUmmaWarpSpecializedILi17ELi2ELi4ENS5_IJNS4_1CILi1EEESB_SB_EEEEENS5_IJNSA_ILi64EEENSA_ILi128EEESE_EEENS_12float_e4m3_tENS5_IJSB_llEEESH_NS5_IJlSB_lEEENS4_8TiledMMAINS4_8MMA_AtomIJNS4_10MMA_TraitsINS4_19SM100_MMA_F8F6F4_SSEJSH_SH_fSE_SF_NS4_17integral_constantINS4_4UMMA5MajorELSQ_1EEENSO_ISQ_LSQ_0EEENSO_INSP_7ScaleInELST_0EEESU_EEEEEENS4_6LayoutISC_NS5_IJNSA_ILi0EEESY_SY_EEEEENS5_IJNS4_10UnderscoreES11_S11_EEEEENS4_13SM90_TMA_LOADENS4_14ComposedLayoutINS4_7SwizzleILi2ELi4ELi3EEENS4_18smem_ptr_flag_bitsILi8EEENSX_INS5_IJSE_NSA_ILi8EEEEEENS5_IJSB_SE_EEEEEEEvNS4_8identityES14_NS15_IS17_S19_NSX_INS5_IJS1A_SE_EEENS5_IJSE_SB_EEEEEEEvS1F_EENS_8epilogue10collective18CollectiveEpilogueINS1L_23Sm100TmaWarpSpecializedILi2ELi2ELi32ELb0ELb0EEEJSG_NS5_IJNSX_ISE_SB_EES1Q_EEESH_SJ_SH_SJ_NS1L_6fusion15FusionCallbacksIS1P_NS1S_17LinearCombinationISH_fSH_fLNS_15FloatRoundStyleE2EEESG_S1R_JEEENS4_5SM1004TMEM4LOAD26SM100_TMEM_LOAD_16dp32b32xES14_S1J_NS4_39AutoVectorizingCopyWithAssumedAlignmentILi128EEENS4_14SM90_TMA_STOREES1J_S23_S23_EEEvvEEEEvNT_6ParamsE)
        /*0038*/ 	.word	0x00000000


	//----- nvinfo : EIATTR_MIN_STACK_SIZE
	.align		4
.L_27:
        /*003c*/ 	.byte	0x04, 0x12
        /*003e*/ 	.short	(.L_29 - .L_28)
	.align		4
.L_28:
        /*0040*/ 	.word	index@(_ZN7cutlass13device_kernelINS_4gemm6kernel13GemmUniversalIN4cute5tupleIJiiiiEEENS1_10collective13CollectiveMmaINS1_35MainloopSm100TmaUmmaWarpSpecializedILi17ELi2ELi4ENS5_IJNS4_1CILi1EEESB_SB_EEEEENS5_IJNSA_ILi64EEENSA_ILi128EEESE_EEENS_12float_e4m3_tENS5_IJSB_llEEESH_NS5_IJlSB_lEEENS4_8TiledMMAINS4_8MMA_AtomIJNS4_10MMA_TraitsINS4_19SM100_MMA_F8F6F4_SSEJSH_SH_fSE_SF_NS4_17integral_constantINS4_4UMMA5MajorELSQ_1EEENSO_ISQ_LSQ_0EEENSO_INSP_7ScaleInELST_0EEESU_EEEEEENS4_6LayoutISC_NS5_IJNSA_ILi0EEESY_SY_EEEEENS5_IJNS4_10UnderscoreES11_S11_EEEEENS4_13SM90_TMA_LOADENS4_14ComposedLayoutINS4_7SwizzleILi2ELi4ELi3EEENS4_18smem_ptr_flag_bitsILi8EEENSX_INS5_IJSE_NSA_ILi8EEEEEENS5_IJSB_SE_EEEEEEEvNS4_8identityES14_NS15_IS17_S19_NSX_INS5_IJS1A_SE_EEENS5_IJSE_SB_EEEEEEEvS1F_EENS_8epilogue10collective18CollectiveEpilogueINS1L_23Sm100TmaWarpSpecializedILi2ELi2ELi32ELb0ELb0EEEJSG_NS5_IJNSX_ISE_SB_EES1Q_EEESH_SJ_SH_SJ_NS1L_6fusion15FusionCallbacksIS1P_NS1S_17LinearCombinationISH_fSH_fLNS_15FloatRoundStyleE2EEESG_S1R_JEEENS4_5SM1004TMEM4LOAD26SM100_TMEM_LOAD_16dp32b32xES14_S1J_NS4_39AutoVectorizingCopyWithAssumedAlignmentILi128EEENS4_14SM90_TMA_STOREES1J_S23_S23_EEEvvEEEEvNT_6ParamsE)
        /*0044*/ 	.word	0x00000000
.L_29:


//--------------------- .nv.compat                --------------------------
	.section	.nv.compat,"",@"SHT_CUDA_COMPAT_INFO"
	.align	4
        /*0000*/ 	.byte	0x02, 0x09, 0x01, 0x00, 0x02, 0x02, 0x02, 0x00, 0x02, 0x05, 0x05, 0x00, 0x03, 0x07, 0x01, 0x01
        /*0010*/ 	.byte	0x02, 0x03, 0x01, 0x00, 0x02, 0x06, 0x01, 0x00, 0x04, 0x0b, 0x08, 0x00, 0x09, 0x00, 0x00, 0x00
        /*0020*/ 	.byte	0x00, 0x00, 0x00, 0x00


//--------------------- .nv.info._ZN7cutlass13device_kernelINS_4gemm6kernel13GemmUniversalIN4cute5tupleIJiiiiEEENS1_10collective13CollectiveMmaINS1_35MainloopSm100TmaUmmaWarpSpecializedILi17ELi2ELi4ENS5_IJNS4_1CILi1EEESB_SB_EEEEENS5_IJNSA_ILi64EEENSA_ILi128EEESE_EEENS_12float_e4m3_tENS5_IJSB_llEEESH_NS5_IJlSB_lEEENS4_8TiledMMAINS4_8MMA_AtomIJNS4_10MMA_TraitsINS4_19SM100_MMA_F8F6F4_SSEJSH_SH_fSE_SF_NS4_17integral_constantINS4_4UMMA5MajorELSQ_1EEENSO_ISQ_LSQ_0EEENSO_INSP_7ScaleInELST_0EEESU_EEEEEENS4_6LayoutISC_NS5_IJNSA_ILi0EEESY_SY_EEEEENS5_IJNS4_10UnderscoreES11_S11_EEEEENS4_13SM90_TMA_LOADENS4_14ComposedLayoutINS4_7SwizzleILi2ELi4ELi3EEENS4_18smem_ptr_flag_bitsILi8EEENSX_INS5_IJSE_NSA_ILi8EEEEEENS5_IJSB_SE_EEEEEEEvNS4_8identityES14_NS15_IS17_S19_NSX_INS5_IJS1A_SE_EEENS5_IJSE_SB_EEEEEEEvS1F_EENS_8epilogue10collective18CollectiveEpilogueINS1L_23Sm100TmaWarpSpecializedILi2ELi2ELi32ELb0ELb0EEEJSG_NS5_IJNSX_ISE_SB_EES1Q_EEESH_SJ_SH_SJ_NS1L_6fusion15FusionCallbacksIS1P_NS1S_17LinearCombinationISH_fSH_fLNS_15FloatRoundStyleE2EEESG_S1R_JEEENS4_5SM1004TMEM4LOAD26SM100_TMEM_LOAD_16dp32b32xES14_S1J_NS4_39AutoVectorizingCopyWithAssumedAlignmentILi128EEENS4_14SM90_TMA_STOREES1J_S23_S23_EEEvvEEEEvNT_6ParamsE --------------------------
	.section	.nv.info._ZN7cutlass13device_kernelINS_4gemm6kernel13GemmUniversalIN4cute5tupleIJiiiiEEENS1_10collective13CollectiveMmaINS1_35MainloopSm100TmaUmmaWarpSpecializedILi17ELi2ELi4ENS5_IJNS4_1CILi1EEESB_SB_EEEEENS5_IJNSA_ILi64EEENSA_ILi128EEESE_EEENS_12float_e4m3_tENS5_IJSB_llEEESH_NS5_IJlSB_lEEENS4_8TiledMMAINS4_8MMA_AtomIJNS4_10MMA_TraitsINS4_19SM100_MMA_F8F6F4_SSEJSH_SH_fSE_SF_NS4_17integral_constantINS4_4UMMA5MajorELSQ_1EEENSO_ISQ_LSQ_0EEENSO_INSP_7ScaleInELST_0EEESU_EEEEEENS4_6LayoutISC_NS5_IJNSA_ILi0EEESY_SY_EEEEENS5_IJNS4_10UnderscoreES11_S11_EEEEENS4_13SM90_TMA_LOADENS4_14ComposedLayoutINS4_7SwizzleILi2ELi4ELi3EEENS4_18smem_ptr_flag_bitsILi8EEENSX_INS5_IJSE_NSA_ILi8EEEEEENS5_IJSB_SE_EEEEEEEvNS4_8identityES14_NS15_IS17_S19_NSX_INS5_IJS1A_SE_EEENS5_IJSE_SB_EEEEEEEvS1F_EENS_8epilogue10collective18CollectiveEpilogueINS1L_23Sm100TmaWarpSpecializedILi2ELi2ELi32ELb0ELb0EEEJSG_NS5_IJNSX_ISE_SB_EES1Q_EEESH_SJ_SH_SJ_NS1L_6fusion15FusionCallbacksIS1P_NS1S_17LinearCombinationISH_fSH_fLNS_15FloatRoundStyleE2EEESG_S1R_JEEENS4_5SM1004TMEM4LOAD26SM100_TMEM_LOAD_16dp32b32xES14_S1J_NS4_39AutoVectorizingCopyWithAssumedAlignmentILi128EEENS4_14SM90_TMA_STOREES1J_S23_S23_EEEvvEEEEvNT_6ParamsE,"",@"SHT_CUDA_INFO"
	.sectionflags	@""
	.align	4


	//----- nvinfo : EIATTR_CUDA_API_VERSION
	.align		4
        /*0000*/ 	.byte	0x04, 0x37
        /*0002*/ 	.short	(.L_31 - .L_30)
.L_30:
        /*0004*/ 	.word	0x00000082


	//----- nvinfo : EIATTR_KPARAM_INFO
	.align		4
.L_31:
        /*0008*/ 	.byte	0x04, 0x17
        /*000a*/ 	.short	(.L_33 - .L_32)
.L_32:
        /*000c*/ 	.word	0x00000000
        /*0010*/ 	.short	0x0000
        /*0012*/ 	.short	0x0000
        /*0014*/ 	.byte	0x00, 0xf0, 0x01, 0x20


	//----- nvinfo : EIATTR_AT_ENTRY_FRAGMENTS
	.align		4
.L_33:
        /*0018*/ 	.byte	0x04, 0x4f
        /*001a*/ 	.short	(.L_35 - .L_34)


	//   ....[0]....
.L_34:
        /*001c*/ 	.word	0x00000006


	//----- nvinfo : EIATTR_RESERVED_SMEM_USED
	.align		4
.L_35:
        /*0020*/ 	.byte	0x01, 0x41
	.zero		2


	//----- nvinfo : EIATTR_SPARSE_MMA_MASK
	.align		4
        /*0024*/ 	.byte	0x03, 0x50
        /*0026*/ 	.short	0x0000


	//----- nvinfo : EIATTR_TCGEN05_1CTA_USED
	.align		4
        /*0028*/ 	.byte	0x01, 0x51
	.zero		2


	//----- nvinfo : EIATTR_MAXREG_COUNT
	.align		4
        /*002c*/ 	.byte	0x03, 0x1b
        /*002e*/ 	.short	0x00ff


	//----- nvinfo : EIATTR_NUM_BARRIERS
	.align		4
        /*0030*/ 	.byte	0x02, 0x4c
        /*0032*/ 	.byte	0x07
	.zero		1


	//----- nvinfo : EIATTR_EXTERNS
	.align		4
        /*0034*/ 	.byte	0x04, 0x0f
        /*0036*/ 	.short	(.L_37 - .L_36)


	//   ....[0]....
	.align		4
.L_36:
        /*0038*/ 	.word	index@(__assertfail)


	//----- nvinfo : EIATTR_MERCURY_ISA_VERSION
	.align		4
.L_37:
        /*003c*/ 	.byte	0x03, 0x5f
        /*003e*/ 	.short	0x0101


	//----- nvinfo : EIATTR_INT_WARP_WIDE_INSTR_OFFSETS
	.align		4
        /*0040*/ 	.byte	0x04, 0x31
        /*0042*/ 	.short	(.L_39 - .L_38)


	//   ....[0]....
.L_38:
        /*0044*/ 	.word	0x00001f80


	//   ....[1]....
        /*0048*/ 	.word	0x00004090


	//   ....[2]....
        /*004c*/ 	.word	0x000040b0


	//   ....[3]....
        /*0050*/ 	.word	0x000040e0


	//   ....[4]....
        /*0054*/ 	.word	0x00004a10


	//   ....[5]....
        /*0058*/ 	.word	0x00004a80


	//   ....[6]....
        /*005c*/ 	.word	0x00004c60


	//   ....[7]....
        /*0060*/ 	.word	0x00004dc0


	//----- nvinfo : EIATTR_COOP_GROUP_MASK_REGIDS
	.align		4
.L_39:
        /*0064*/ 	.byte	0x04, 0x29
        /*0066*/ 	.short	(.L_41 - .L_40)


	//   ....[0]....
.L_40:
        /*0068*/ 	.word	0xffffffff


	//   ....[1]....
        /*006c*/ 	.word	0xffffffff


	//   ....[2]....
        /*0070*/ 	.word	0xffffffff


	//   ....[3]....
        /*0074*/ 	.word	0xffffffff


	//   ....[4]....
        /*0078*/ 	.word	0xffffffff


	//   ....[5]....
        /*007c*/ 	.word	0xffffffff


	//   ....[6]....
        /*0080*/ 	.word	0xffffffff


	//   ....[7]....
        /*0084*/ 	.word	0xffffffff


	//   ....[8]....
        /*0088*/ 	.word	0xffffffff


	//   ....[9]....
        /*008c*/ 	.word	0xffffffff


	//   ....[10]....
        /*0090*/ 	.word	0xffffffff


	//   ....[11]....
        /*0094*/ 	.word	0xffffffff


	//   ....[12]....
        /*0098*/ 	.word	0xffffffff


	//----- nvinfo : EIATTR_COOP_GROUP_INSTR_OFFSETS
	.align		4
.L_41:
        /*009c*/ 	.byte	0x04, 0x28
        /*009e*/ 	.short	(.L_43 - .L_42)


	//   ....[0]....
.L_42:
        /*00a0*/ 	.word	0x00000090


	//   ....[1]....
        /*00a4*/ 	.word	0x000004d0


	//   ....[2]....
        /*00a8*/ 	.word	0x00000810


	//   ....[3]....
        /*00ac*/ 	.word	0x00000970


	//   ....[4]....
        /*00b0*/ 	.word	0x00000a70


	//   ....[5]....
        /*00b4*/ 	.word	0x00000be0


	//   ....[6]....
        /*00b8*/ 	.word	0x00000d80


	//   ....[7]....
        /*00bc*/ 	.word	0x00001e60


	//   ....[8]....
        /*00c0*/ 	.word	0x00003390


	//   ....[9]....
        /*00c4*/ 	.word	0x000035a0


	//   ....[10]....
        /*00c8*/ 	.word	0x000035d0


	//   ....[11]....
        /*00cc*/ 	.word	0x00003f70


	//   ....[12]....
        /*00d0*/ 	.word	0x000041a0


	//----- nvinfo : EIATTR_VRC_CTA_INIT_COUNT
	.align		4
.L_43:
        /*00d4*/ 	.byte	0x02, 0x4a
        /*00d6*/ 	.byte	0x80
	.zero		1


	//----- nvinfo : EIATTR_SYSCALL_OFFSETS
	.align		4
        /*00d8*/ 	.byte	0x04, 0x46
        /*00da*/ 	.short	(.L_45 - .L_44)


	//   ....[0]....
.L_44:
        /*00dc*/ 	.word	0x00005800


	//   ....[1]....
        /*00e0*/ 	.word	0x00005940


	//   ....[2]....
        /*00e4*/ 	.word	0x00006140


	//   ....[3]....
        /*00e8*/ 	.word	0x00006ed0


	//----- nvinfo : EIATTR_MBARRIER_INSTR_OFFSETS
	.align		4
.L_45:
        /*00ec*/ 	.byte	0x04, 0x39
        /*00ee*/ 	.short	(.L_47 - .L_46)


	//   ....[0]....
.L_46:
        /*00f0*/ 	.word	0x000005d0
        /*00f4*/ 	.word	0x000000ff
        /*00f8*/ 	.word	0x00000000
        /*00fc*/ 	.short	0x0100
        /*00fe*/ 	.byte	0x05
	.zero		1


	//   ....[1]....
        /*0100*/ 	.word	0x000005e0
        /*0104*/ 	.word	0x000000ff
        /*0108*/ 	.word	0x00000088
        /*010c*/ 	.short	0x0100
        /*010e*/ 	.byte	0x05
	.zero		1


	//   ....[2]....
        /*0110*/ 	.word	0x000005f0
        /*0114*/ 	.word	0x000000ff
        /*0118*/ 	.word	0x00000008
        /*011c*/ 	.short	0x0100
        /*011e*/ 	.byte	0x05
	.zero		1


	//   ....[3]....
        /*0120*/ 	.word	0x00000600
        /*0124*/ 	.word	0x000000ff
        /*0128*/ 	.word	0x00000090
        /*012c*/ 	.short	0x0100
        /*012e*/ 	.byte	0x05
	.zero		1


	//   ....[4]....
        /*0130*/ 	.word	0x00000610
        /*0134*/ 	.word	0x000000ff
        /*0138*/ 	.word	0x00000010
        /*013c*/ 	.short	0x0100
        /*013e*/ 	.byte	0x05
	.zero		1


	//   ....[5]....
        /*0140*/ 	.word	0x00000620
        /*0144*/ 	.word	0x000000ff
        /*0148*/ 	.word	0x00000098
        /*014c*/ 	.short	0x0100
        /*014e*/ 	.byte	0x05
	.zero		1


	//   ....[6]....
        /*0150*/ 	.word	0x00000630
        /*0154*/ 	.word	0x000000ff
        /*0158*/ 	.word	0x00000018
        /*015c*/ 	.short	0x0100
        /*015e*/ 	.byte	0x05
	.zero		1


	//   ....[7]....
        /*0160*/ 	.word	0x00000640
        /*0164*/ 	.word	0x000000ff
        /*0168*/ 	.word	0x000000a0
        /*016c*/ 	.short	0x0100
        /*016e*/ 	.byte	0x05
	.zero		1


	//   ....[8]....
        /*0170*/ 	.word	0x00000650
        /*0174*/ 	.word	0x000000ff
        /*0178*/ 	.word	0x00000020
        /*017c*/ 	.short	0x0100
        /*017e*/ 	.byte	0x05
	.zero		1


	//   ....[9]....
        /*0180*/ 	.word	0x00000660
        /*0184*/ 	.word	0x000000ff
        /*0188*/ 	.word	0x000000a8
        /*018c*/ 	.short	0x0100
        /*018e*/ 	.byte	0x05
	.zero		1


	//   ....[10]....
        /*0190*/ 	.word	0x00000670
        /*0194*/ 	.word	0x000000ff
        /*0198*/ 	.word	0x00000028
        /*019c*/ 	.short	0x0100
        /*019e*/ 	.byte	0x05
	.zero		1


	//   ....[11]....
        /*01a0*/ 	.word	0x00000680
        /*01a4*/ 	.word	0x000000ff
        /*01a8*/ 	.word	0x000000b0
        /*01ac*/ 	.short	0x0100
        /*01ae*/ 	.byte	0x05
	.zero		1


	//   ....[12]....
        /*01b0*/ 	.word	0x00000690
        /*01b4*/ 	.word	0x000000ff
        /*01b8*/ 	.word	0x00000030
        /*01bc*/ 	.short	0x0100
        /*01be*/ 	.byte	0x05
	.zero		1


	//   ....[13]....
        /*01c0*/ 	.word	0x000006a0
        /*01c4*/ 	.word	0x000000ff
        /*01c8*/ 	.word	0x000000b8
        /*01cc*/ 	.short	0x0100
        /*01ce*/ 	.byte	0x05
	.zero		1


	//   ....[14]....
        /*01d0*/ 	.word	0x000006b0
        /*01d4*/ 	.word	0x000000ff
        /*01d8*/ 	.word	0x00000038
        /*01dc*/ 	.short	0x0100
        /*01de*/ 	.byte	0x05
	.zero		1


	//   ....[15]....
        /*01e0*/ 	.word	0x000006c0
        /*01e4*/ 	.word	0x000000ff
        /*01e8*/ 	.word	0x000000c0
        /*01ec*/ 	.short	0x0100
        /*01ee*/ 	.byte	0x05
	.zero		1


	//   ....[16]....
        /*01f0*/ 	.word	0x000006d0
        /*01f4*/ 	.word	0x000000ff
        /*01f8*/ 	.word	0x00000040
        /*01fc*/ 	.short	0x0100
        /*01fe*/ 	.byte	0x05
	.zero		1


	//   ....[17]....
        /*0200*/ 	.word	0x000006e0
        /*0204*/ 	.word	0x000000ff
        /*0208*/ 	.word	0x000000c8
        /*020c*/ 	.short	0x0100
        /*020e*/ 	.byte	0x05
	.zero		1


	//   ....[18]....
        /*0210*/ 	.word	0x000006f0
        /*0214*/ 	.word	0x000000ff
        /*0218*/ 	.word	0x00000048
        /*021c*/ 	.short	0x0100
        /*021e*/ 	.byte	0x05
	.zero		1


	//   ....[19]....
        /*0220*/ 	.word	0x00000700
        /*0224*/ 	.word	0x000000ff
        /*0228*/ 	.word	0x000000d0
        /*022c*/ 	.short	0x0100
        /*022e*/ 	.byte	0x05
	.zero		1


	//   ....[20]....
        /*0230*/ 	.word	0x00000710
        /*0234*/ 	.word	0x000000ff
        /*0238*/ 	.word	0x00000050
        /*023c*/ 	.short	0x0100
        /*023e*/ 	.byte	0x05
	.zero		1


	//   ....[21]....
        /*0240*/ 	.word	0x00000720
        /*0244*/ 	.word	0x000000ff
        /*0248*/ 	.word	0x000000d8
        /*024c*/ 	.short	0x0100
        /*024e*/ 	.byte	0x05
	.zero		1


	//   ....[22]....
        /*0250*/ 	.word	0x00000730
        /*0254*/ 	.word	0x000000ff
        /*0258*/ 	.word	0x00000058
        /*025c*/ 	.short	0x0100
        /*025e*/ 	.byte	0x05
	.zero		1


	//   ....[23]....
        /*0260*/ 	.word	0x00000740
        /*0264*/ 	.word	0x000000ff
        /*0268*/ 	.word	0x000000e0
        /*026c*/ 	.short	0x0100
        /*026e*/ 	.byte	0x05
	.zero		1


	//   ....[24]....
        /*0270*/ 	.word	0x00000750
        /*0274*/ 	.word	0x000000ff
        /*0278*/ 	.word	0x00000060
        /*027c*/ 	.short	0x0100
        /*027e*/ 	.byte	0x05
	.zero		1


	//   ....[25]....
        /*0280*/ 	.word	0x00000760
        /*0284*/ 	.word	0x000000ff
        /*0288*/ 	.word	0x000000e8
        /*028c*/ 	.short	0x0100
        /*028e*/ 	.byte	0x05
	.zero		1


	//   ....[26]....
        /*0290*/ 	.word	0x00000770
        /*0294*/ 	.word	0x000000ff
        /*0298*/ 	.word	0x00000068
        /*029c*/ 	.short	0x0100
        /*029e*/ 	.byte	0x05
	.zero		1


	//   ....[27]....
        /*02a0*/ 	.word	0x00000780
        /*02a4*/ 	.word	0x000000ff
        /*02a8*/ 	.word	0x000000f0
        /*02ac*/ 	.short	0x0100
        /*02ae*/ 	.byte	0x05
	.zero		1


	//   ....[28]....
        /*02b0*/ 	.word	0x00000790
        /*02b4*/ 	.word	0x000000ff
        /*02b8*/ 	.word	0x00000070
        /*02bc*/ 	.short	0x0100
        /*02be*/ 	.byte	0x05
	.zero		1


	//   ....[29]....
        /*02c0*/ 	.word	0x000007a0
        /*02c4*/ 	.word	0x000000ff
        /*02c8*/ 	.word	0x000000f8
        /*02cc*/ 	.short	0x0100
        /*02ce*/ 	.byte	0x05
	.zero		1


	//   ....[30]....
        /*02d0*/ 	.word	0x000007b0
        /*02d4*/ 	.word	0x000000ff
        /*02d8*/ 	.word	0x00000078
        /*02dc*/ 	.short	0x0100
        /*02de*/ 	.byte	0x05
	.zero		1


	//   ....[31]....
        /*02e0*/ 	.word	0x000007c0
        /*02e4*/ 	.word	0x000000ff
        /*02e8*/ 	.word	0x00000100
        /*02ec*/ 	.short	0x0100
        /*02ee*/ 	.byte	0x05
	.zero		1


	//   ....[32]....
        /*02f0*/ 	.word	0x000007d0
        /*02f4*/ 	.word	0x000000ff
        /*02f8*/ 	.word	0x00000080
        /*02fc*/ 	.short	0x0100
        /*02fe*/ 	.byte	0x05
	.zero		1


	//   ....[33]....
        /*0300*/ 	.word	0x000007e0
        /*0304*/ 	.word	0x000000ff
        /*0308*/ 	.word	0x00000108
        /*030c*/ 	.short	0x0100
        /*030e*/ 	.byte	0x05
	.zero		1


	//   ....[34]....
        /*0310*/ 	.word	0x00000920
        /*0314*/ 	.word	0x000000ff
        /*0318*/ 	.word	0x00000110
        /*031c*/ 	.short	0x0100
        /*031e*/ 	.byte	0x07
	.zero		1


	//   ....[35]....
        /*0320*/ 	.word	0x00000930
        /*0324*/ 	.word	0x000000ff
        /*0328*/ 	.word	0x00000120
        /*032c*/ 	.short	0x0100
        /*032e*/ 	.byte	0x07
	.zero		1


	//   ....[36]....
        /*0330*/ 	.word	0x00000940
        /*0334*/ 	.word	0x000000ff
        /*0338*/ 	.word	0x00000118
        /*033c*/ 	.short	0x0100
        /*033e*/ 	.byte	0x07
	.zero		1


	//   ....[37]....
        /*0340*/ 	.word	0x00000950
        /*0344*/ 	.word	0x000000ff
        /*0348*/ 	.word	0x00000128
        /*034c*/ 	.short	0x0100
        /*034e*/ 	.byte	0x07
	.zero		1


	//   ....[38]....
        /*0350*/ 	.word	0x00000a40
        /*0354*/ 	.word	0x000000ff
        /*0358*/ 	.word	0x00000130
        /*035c*/ 	.short	0x0100
        /*035e*/ 	.byte	0x05
	.zero		1


	//   ....[39]....
        /*0360*/ 	.word	0x00000a50
        /*0364*/ 	.word	0x000000ff
        /*0368*/ 	.word	0x00000138
        /*036c*/ 	.short	0x0100
        /*036e*/ 	.byte	0x05
	.zero		1


	//   ....[40]....
        /*0370*/ 	.word	0x00000b90
        /*0374*/ 	.word	0x000000ff
        /*0378*/ 	.word	0x00000140
        /*037c*/ 	.short	0x0100
        /*037e*/ 	.byte	0x05
	.zero		1


	//   ....[41]....
        /*0380*/ 	.word	0x00000ba0
        /*0384*/ 	.word	0x000000ff
        /*0388*/ 	.word	0x00000150
        /*038c*/ 	.short	0x0100
        /*038e*/ 	.byte	0x05
	.zero		1


	//   ....[42]....
        /*0390*/ 	.word	0x00000bb0
        /*0394*/ 	.word	0x000000ff
        /*0398*/ 	.word	0x00000148
        /*039c*/ 	.short	0x0100
        /*039e*/ 	.byte	0x05
	.zero		1


	//   ....[43]....
        /*03a0*/ 	.word	0x00000bc0
        /*03a4*/ 	.word	0x000000ff
        /*03a8*/ 	.word	0x00000158
        /*03ac*/ 	.short	0x0100
        /*03ae*/ 	.byte	0x05
	.zero		1


	//   ....[44]....
        /*03b0*/ 	.word	0x00000cf0
        /*03b4*/ 	.word	0x000000ff
        /*03b8*/ 	.word	0x00000160
        /*03bc*/ 	.short	0x0100
        /*03be*/ 	.byte	0x07
	.zero		1


	//   ....[45]....
        /*03c0*/ 	.word	0x00000d00
        /*03c4*/ 	.word	0x000000ff
        /*03c8*/ 	.word	0x00000180
        /*03cc*/ 	.short	0x0100
        /*03ce*/ 	.byte	0x07
	.zero		1


	//   ....[46]....
        /*03d0*/ 	.word	0x00000d10
        /*03d4*/ 	.word	0x000000ff
        /*03d8*/ 	.word	0x00000168
        /*03dc*/ 	.short	0x0100
        /*03de*/ 	.byte	0x07
	.zero		1


	//   ....[47]....
        /*03e0*/ 	.word	0x00000d20
        /*03e4*/ 	.word	0x000000ff
        /*03e8*/ 	.word	0x00000188
        /*03ec*/ 	.short	0x0100
        /*03ee*/ 	.byte	0x07
	.zero		1


	//   ....[48]....
        /*03f0*/ 	.word	0x00000d30
        /*03f4*/ 	.word	0x000000ff
        /*03f8*/ 	.word	0x00000170
        /*03fc*/ 	.short	0x0100
        /*03fe*/ 	.byte	0x07
	.zero		1


	//   ....[49]....
        /*0400*/ 	.word	0x00000d40
        /*0404*/ 	.word	0x000000ff
        /*0408*/ 	.word	0x00000190
        /*040c*/ 	.short	0x0100
        /*040e*/ 	.byte	0x07
	.zero		1


	//   ....[50]....
        /*0410*/ 	.word	0x00000d50
        /*0414*/ 	.word	0x000000ff
        /*0418*/ 	.word	0x00000178
        /*041c*/ 	.short	0x0100
        /*041e*/ 	.byte	0x07
	.zero		1


	//   ....[51]....
        /*0420*/ 	.word	0x00000d60
        /*0424*/ 	.word	0x000000ff
        /*0428*/ 	.word	0x00000198
        /*042c*/ 	.short	0x0100
        /*042e*/ 	.byte	0x07
	.zero		1


	//   ....[52]....
        /*0430*/ 	.word	0x00000e50
        /*0434*/ 	.word	0x000000ff
        /*0438*/ 	.word	0x000001a0
        /*043c*/ 	.short	0x0100
        /*043e*/ 	.byte	0x05
	.zero		1


	//   ....[53]....
        /*0440*/ 	.word	0x00000e60
        /*0444*/ 	.word	0x000000ff
        /*0448*/ 	.word	0x000001b0
        /*044c*/ 	.short	0x0100
        /*044e*/ 	.byte	0x05
	.zero		1


	//   ....[54]....
        /*0450*/ 	.word	0x00000e70
        /*0454*/ 	.word	0x000000ff
        /*0458*/ 	.word	0x000001a8
        /*045c*/ 	.short	0x0100
        /*045e*/ 	.byte	0x05
	.zero		1


	//   ....[55]....
        /*0460*/ 	.word	0x00000e80
        /*0464*/ 	.word	0x000000ff
        /*0468*/ 	.word	0x000001b8
        /*046c*/ 	.short	0x0100
        /*046e*/ 	.byte	0x05
	.zero		1


	//   ....[56]....
        /*0470*/ 	.word	0x00001760
        /*0474*/ 	.word	0x00000003
        /*0478*/ 	.word	0x000001b0
        /*047c*/ 	.short	0x010a
        /*047e*/ 	.byte	0xff
	.zero		1


	//   ....[57]....
        /*0480*/ 	.word	0x00001790
        /*0484*/ 	.word	0x00000003
        /*0488*/ 	.word	0x000001a0
        /*048c*/ 	.short	0x0101
        /*048e*/ 	.byte	0xff
	.zero		1


	//   ....[58]....
        /*0490*/ 	.word	0x00001860
        /*0494*/ 	.word	0x000000ff
        /*0498*/ 	.word	0x00000088
        /*049c*/ 	.short	0x010a
        /*049e*/ 	.byte	0x08
	.zero		1


	//   ....[59]....
        /*04a0*/ 	.word	0x00001900
        /*04a4*/ 	.word	0x000000ff
        /*04a8*/ 	.word	0x00000088
        /*04ac*/ 	.short	0x010a
        /*04ae*/ 	.byte	0x21
	.zero		1


	//   ....[60]....
        /*04b0*/ 	.word	0x00001a50
        /*04b4*/ 	.word	0x000000ff
        /*04b8*/ 	.word	0x00000088
        /*04bc*/ 	.short	0x010a
        /*04be*/ 	.byte	0x08
	.zero		1


	//   ....[61]....
        /*04c0*/ 	.word	0x00001b60
        /*04c4*/ 	.word	0x000000ff
        /*04c8*/ 	.word	0x00000138
        /*04cc*/ 	.short	0x0101
        /*04ce*/ 	.byte	0x04
	.zero		1


	//   ....[62]....
        /*04d0*/ 	.word	0x00001b80
        /*04d4*/ 	.word	0x000000ff
        /*04d8*/ 	.word	0x00000088
        /*04dc*/ 	.short	0x010a
        /*04de*/ 	.byte	0x08
	.zero		1


	//   ....[63]....
        /*04e0*/ 	.word	0x00001c00
        /*04e4*/ 	.word	0x000000ff
        /*04e8*/ 	.word	0x00000088
        /*04ec*/ 	.short	0x010a
        /*04ee*/ 	.byte	0x11
	.zero		1


	//   ....[64]....
        /*04f0*/ 	.word	0x00001d50
        /*04f4*/ 	.word	0x000000ff
        /*04f8*/ 	.word	0x00000088
        /*04fc*/ 	.short	0x010a
        /*04fe*/ 	.byte	0x08
	.zero		1


	//   ....[65]....
        /*0500*/ 	.word	0x00001e90
        /*0504*/ 	.word	0x00000002
        /*0508*/ 	.word	0x00000140
        /*050c*/ 	.short	0x010a
        /*050e*/ 	.byte	0xff
	.zero		1


	//   ....[66]....
        /*0510*/ 	.word	0x00001f50
        /*0514*/ 	.word	0x00000002
        /*0518*/ 	.word	0x00000000
        /*051c*/ 	.short	0x0101
        /*051e*/ 	.byte	0xff
	.zero		1


	//   ....[67]....
        /*0520*/ 	.word	0x000024b0
        /*0524*/ 	.word	0x000000ff
        /*0528*/ 	.word	0x00000000
        /*052c*/ 	.short	0x010a
        /*052e*/ 	.byte	0x05
	.zero		1


	//   ....[68]....
        /*0530*/ 	.word	0x00002540
        /*0534*/ 	.word	0x000000ff
        /*0538*/ 	.word	0x00000000
        /*053c*/ 	.short	0x010a
        /*053e*/ 	.byte	0x05
	.zero		1


	//   ....[69]....
        /*0540*/ 	.word	0x000025d0
        /*0544*/ 	.word	0x000000ff
        /*0548*/ 	.word	0x00000000
        /*054c*/ 	.short	0x010a
        /*054e*/ 	.byte	0x05
	.zero		1


	//   ....[70]....
        /*0550*/ 	.word	0x00002660
        /*0554*/ 	.word	0x000000ff
        /*0558*/ 	.word	0x00000000
        /*055c*/ 	.short	0x010a
        /*055e*/ 	.byte	0x05
	.zero		1


	//   ....[71]....
        /*0560*/ 	.word	0x000026f0
        /*0564*/ 	.word	0x000000ff
        /*0568*/ 	.word	0x00000000
        /*056c*/ 	.short	0x010a
        /*056e*/ 	.byte	0x05
	.zero		1


	//   ....[72]....
        /*0570*/ 	.word	0x00002780
        /*0574*/ 	.word	0x000000ff
        /*0578*/ 	.word	0x00000000
        /*057c*/ 	.short	0x010a
        /*057e*/ 	.byte	0x05
	.zero		1


	//   ....[73]....
        /*0580*/ 	.word	0x00002810
        /*0584*/ 	.word	0x000000ff
        /*0588*/ 	.word	0x00000000
        /*058c*/ 	.short	0x010a
        /*058e*/ 	.byte	0x05
	.zero		1


	//   ....[74]....
        /*0590*/ 	.word	0x000028a0
        /*0594*/ 	.word	0x000000ff
        /*0598*/ 	.word	0x00000000
        /*059c*/ 	.short	0x010a
        /*059e*/ 	.byte	0x05
	.zero		1


	//   ....[75]....
        /*05a0*/ 	.word	0x00002930
        /*05a4*/ 	.word	0x000000ff
        /*05a8*/ 	.word	0x00000000
        /*05ac*/ 	.short	0x010a
        /*05ae*/ 	.byte	0x05
	.zero		1


	//   ....[76]....
        /*05b0*/ 	.word	0x000029c0
        /*05b4*/ 	.word	0x000000ff
        /*05b8*/ 	.word	0x00000000
        /*05bc*/ 	.short	0x010a
        /*05be*/ 	.byte	0x05
	.zero		1


	//   ....[77]....
        /*05c0*/ 	.word	0x00002a50
        /*05c4*/ 	.word	0x000000ff
        /*05c8*/ 	.word	0x00000000
        /*05cc*/ 	.short	0x010a
        /*05ce*/ 	.byte	0x05
	.zero		1


	//   ....[78]....
        /*05d0*/ 	.word	0x00002ae0
        /*05d4*/ 	.word	0x000000ff
        /*05d8*/ 	.word	0x00000000
        /*05dc*/ 	.short	0x010a
        /*05de*/ 	.byte	0x05
	.zero		1


	//   ....[79]....
        /*05e0*/ 	.word	0x00002b70
        /*05e4*/ 	.word	0x000000ff
        /*05e8*/ 	.word	0x00000000
        /*05ec*/ 	.short	0x010a
        /*05ee*/ 	.byte	0x05
	.zero		1


	//   ....[80]....
        /*05f0*/ 	.word	0x00002c00
        /*05f4*/ 	.word	0x000000ff
        /*05f8*/ 	.word	0x00000000
        /*05fc*/ 	.short	0x010a
        /*05fe*/ 	.byte	0x05
	.zero		1


	//   ....[81]....
        /*0600*/ 	.word	0x00002c90
        /*0604*/ 	.word	0x000000ff
        /*0608*/ 	.word	0x00000000
        /*060c*/ 	.short	0x010a
        /*060e*/ 	.byte	0x05
	.zero		1


	//   ....[82]....
        /*0610*/ 	.word	0x00002d20
        /*0614*/ 	.word	0x000000ff
        /*0618*/ 	.word	0x00000000
        /*061c*/ 	.short	0x010a
        /*061e*/ 	.byte	0x05
	.zero		1


	//   ....[83]....
        /*0620*/ 	.word	0x00002dc0
        /*0624*/ 	.word	0x00000000
        /*0628*/ 	.word	0x00000000
        /*062c*/ 	.short	0x010a
        /*062e*/ 	.byte	0xff
	.zero		1


	//   ....[84]....
        /*0630*/ 	.word	0x00002ee0
        /*0634*/ 	.word	0x00000000
        /*0638*/ 	.word	0x000001a0
        /*063c*/ 	.short	0x010a
        /*063e*/ 	.byte	0xff
	.zero		1


	//   ....[85]....
        /*0640*/ 	.word	0x00002f40
        /*0644*/ 	.word	0x00000004
        /*0648*/ 	.word	0x00000000
        /*064c*/ 	.short	0x0101
        /*064e*/ 	.byte	0xff
	.zero		1


	//   ....[86]....
        /*0650*/ 	.word	0x00002f60
        /*0654*/ 	.word	0x000000ff
        /*0658*/ 	.word	0x00000150
        /*065c*/ 	.short	0x010a
        /*065e*/ 	.byte	0x05
	.zero		1


	//   ....[87]....
        /*0660*/ 	.word	0x00003080
        /*0664*/ 	.word	0x00000000
        /*0668*/ 	.word	0x00000140
        /*066c*/ 	.short	0x010a
        /*066e*/ 	.byte	0xff
	.zero		1


	//   ....[88]....
        /*0670*/ 	.word	0x00003190
        /*0674*/ 	.word	0x00000000
        /*0678*/ 	.word	0x00000000
        /*067c*/ 	.short	0x0101
        /*067e*/ 	.byte	0xff
	.zero		1


	//   ....[89]....
        /*0680*/ 	.word	0x00003220
        /*0684*/ 	.word	0x000000ff
        /*0688*/ 	.word	0x00000150
        /*068c*/ 	.short	0x0106
        /*068e*/ 	.byte	0x05
	.zero		1


	//   ....[90]....
        /*0690*/ 	.word	0x00003240
        /*0694*/ 	.word	0x000000ff
        /*0698*/ 	.word	0x00000150
        /*069c*/ 	.short	0x010a
        /*069e*/ 	.byte	0x05
	.zero		1


	//   ....[91]....
        /*06a0*/ 	.word	0x000032d0
        /*06a4*/ 	.word	0x000000ff
        /*06a8*/ 	.word	0x00000150
        /*06ac*/ 	.short	0x0106
        /*06ae*/ 	.byte	0x04
	.zero		1


	//   ....[92]....
        /*06b0*/ 	.word	0x00003310
        /*06b4*/ 	.word	0x00000000
        /*06b8*/ 	.word	0x00000150
        /*06bc*/ 	.short	0x010a
        /*06be*/ 	.byte	0xff
	.zero		1


	//   ....[93]....
        /*06c0*/ 	.word	0x00003800
        /*06c4*/ 	.word	0x00000000
        /*06c8*/ 	.word	0x00000140
        /*06cc*/ 	.short	0x010a
        /*06ce*/ 	.byte	0xff
	.zero		1


	//   ....[94]....
        /*06d0*/ 	.word	0x00003900
        /*06d4*/ 	.word	0x00000003
        /*06d8*/ 	.word	0x00000000
        /*06dc*/ 	.short	0x0101
        /*06de*/ 	.byte	0xff
	.zero		1


	//   ....[95]....
        /*06e0*/ 	.word	0x00003910
        /*06e4*/ 	.word	0x000000ff
        /*06e8*/ 	.word	0x00000000
        /*06ec*/ 	.short	0x010a
        /*06ee*/ 	.byte	0x04
	.zero		1


	//   ....[96]....
        /*06f0*/ 	.word	0x00003990
        /*06f4*/ 	.word	0x000000ff
        /*06f8*/ 	.word	0x00000180
        /*06fc*/ 	.short	0x010a
        /*06fe*/ 	.byte	0x08
	.zero		1


	//   ....[97]....
        /*0700*/ 	.word	0x00003a70
        /*0704*/ 	.word	0x000000ff
        /*0708*/ 	.word	0x00000000
        /*070c*/ 	.short	0x010a
        /*070e*/ 	.byte	0x07
	.zero		1


	//   ....[98]....
        /*0710*/ 	.word	0x00003bb0
        /*0714*/ 	.word	0x000000ff
        /*0718*/ 	.word	0x00000000
        /*071c*/ 	.short	0x010a
        /*071e*/ 	.byte	0x04
	.zero		1


	//   ....[99]....
        /*0720*/ 	.word	0x00003da0
        /*0724*/ 	.word	0x000000ff
        /*0728*/ 	.word	0x00000000
        /*072c*/ 	.short	0x010a
        /*072e*/ 	.byte	0x05
	.zero		1


	//   ....[100]....
        /*0730*/ 	.word	0x00003e30
        /*0734*/ 	.word	0x000000ff
        /*0738*/ 	.word	0x00000000
        /*073c*/ 	.short	0x010a
        /*073e*/ 	.byte	0x05
	.zero		1


	//   ....[101]....
        /*0740*/ 	.word	0x00003ec0
        /*0744*/ 	.word	0x000000ff
        /*0748*/ 	.word	0x00000000
        /*074c*/ 	.short	0x010a
        /*074e*/ 	.byte	0x05
	.zero		1


	//   ....[102]....
        /*0750*/ 	.word	0x00003f50
        /*0754*/ 	.word	0x000000ff
        /*0758*/ 	.word	0x00000000
        /*075c*/ 	.short	0x010a
        /*075e*/ 	.byte	0x07
	.zero		1


	//   ....[103]....
        /*0760*/ 	.word	0x000043b0
        /*0764*/ 	.word	0x00000000
        /*0768*/ 	.word	0x00000140
        /*076c*/ 	.short	0x010a
        /*076e*/ 	.byte	0xff
	.zero		1


	//   ....[104]....
        /*0770*/ 	.word	0x00004470
        /*0774*/ 	.word	0x00000000
        /*0778*/ 	.word	0x00000000
        /*077c*/ 	.short	0x0101
        /*077e*/ 	.byte	0xff
	.zero		1


	//   ....[105]....
        /*0780*/ 	.word	0x00004790
        /*0784*/ 	.word	0x000000ff
        /*0788*/ 	.word	0x00000138
        /*078c*/ 	.short	0x010a
        /*078e*/ 	.byte	0x07
	.zero		1


	//   ....[106]....
        /*0790*/ 	.word	0x00004980
        /*0794*/ 	.word	0x000000ff
        /*0798*/ 	.word	0x00000120
        /*079c*/ 	.short	0x010a
        /*079e*/ 	.byte	0x07
	.zero		1


	//   ....[107]....
        /*07a0*/ 	.word	0x00004b50
        /*07a4*/ 	.word	0x000000ff
        /*07a8*/ 	.word	0x00000110
        /*07ac*/ 	.short	0x010b
        /*07ae*/ 	.byte	0x07
	.zero		1


	//   ....[108]....
        /*07b0*/ 	.word	0x00004bc0
        /*07b4*/ 	.word	0x000000ff
        /*07b8*/ 	.word	0x00000000
        /*07bc*/ 	.short	0x0101
        /*07be*/ 	.byte	0x08
	.zero		1


	//   ....[109]....
        /*07c0*/ 	.word	0x00004bf0
        /*07c4*/ 	.word	0x000000ff
        /*07c8*/ 	.word	0x00000128
        /*07cc*/ 	.short	0x010a
        /*07ce*/ 	.byte	0x07
	.zero		1


	//   ....[110]....
        /*07d0*/ 	.word	0x00004e00
        /*07d4*/ 	.word	0x000000ff
        /*07d8*/ 	.word	0x00000118
        /*07dc*/ 	.short	0x010b
        /*07de*/ 	.byte	0x07
	.zero		1


	//   ....[111]....
        /*07e0*/ 	.word	0x00004e20
        /*07e4*/ 	.word	0x000000ff
        /*07e8*/ 	.word	0x00000000
        /*07ec*/ 	.short	0x0101
        /*07ee*/ 	.byte	0x0d
	.zero		1


	//   ....[112]....
        /*07f0*/ 	.word	0x00004e50
        /*07f4*/ 	.word	0x000000ff
        /*07f8*/ 	.word	0x00000120
        /*07fc*/ 	.short	0x010a
        /*07fe*/ 	.byte	0x07
	.zero		1


	//   ....[113]....
        /*0800*/ 	.word	0x00004e90
        /*0804*/ 	.word	0x00000000
        /*0808*/ 	.word	0x00000128
        /*080c*/ 	.short	0x010a
        /*080e*/ 	.byte	0xff
	.zero		1


	//   ....[114]....
        /*0810*/ 	.word	0x000051d0
        /*0814*/ 	.word	0x00000000
        /*0818*/ 	.word	0x00000140
        /*081c*/ 	.short	0x010a
        /*081e*/ 	.byte	0xff
	.zero		1


	//   ....[115]....
        /*0820*/ 	.word	0x000052e0
        /*0824*/ 	.word	0x00000000
        /*0828*/ 	.word	0x00000000
        /*082c*/ 	.short	0x0101
        /*082e*/ 	.byte	0xff
	.zero		1


	//   ....[116]....
        /*0830*/ 	.word	0x00005d30
        /*0834*/ 	.word	0x00000000
        /*0838*/ 	.word	0x00000110
        /*083c*/ 	.short	0x010a
        /*083e*/ 	.byte	0xff
	.zero		1


	//   ....[117]....
        /*0840*/ 	.word	0x00005da0
        /*0844*/ 	.word	0x00000071
        /*0848*/ 	.word	0x00000160
        /*084c*/ 	.short	0x010a
        /*084e*/ 	.byte	0xff
	.zero		1


	//   ....[118]....
        /*0850*/ 	.word	0x00005e80
        /*0854*/ 	.word	0x00000000
        /*0858*/ 	.word	0x00000110
        /*085c*/ 	.short	0x010a
        /*085e*/ 	.byte	0xff
	.zero		1


	//   ....[119]....
        /*0860*/ 	.word	0x00005fc0
        /*0864*/ 	.word	0x00000000
        /*0868*/ 	.word	0x00000000
        /*086c*/ 	.short	0x0101
        /*086e*/ 	.byte	0xff
	.zero		1


	//   ....[120]....
        /*0870*/ 	.word	0x00006020
        /*0874*/ 	.word	0x00000071
        /*0878*/ 	.word	0x00000160
        /*087c*/ 	.short	0x010a
        /*087e*/ 	.byte	0xff
	.zero		1


	//   ....[121]....
        /*0880*/ 	.word	0x00006b70
        /*0884*/ 	.word	0x00000020
        /*0888*/ 	.word	0x00000110
        /*088c*/ 	.short	0x010a
        /*088e*/ 	.byte	0xff
	.zero		1


	//   ....[122]....
        /*0890*/ 	.word	0x00006c30
        /*0894*/ 	.word	0x00000020
        /*0898*/ 	.word	0x00000110
        /*089c*/ 	.short	0x010a
        /*089e*/ 	.byte	0xff
	.zero		1


	//   ....[123]....
        /*08a0*/ 	.word	0x00006d50
        /*08a4*/ 	.word	0x00000003
        /*08a8*/ 	.word	0x00000000
        /*08ac*/ 	.short	0x0101
        /*08ae*/ 	.byte	0xff
	.zero		1


	//   ....[124]....
        /*08b0*/ 	.word	0x00007190
        /*08b4*/ 	.word	0x000000ff
        /*08b8*/ 	.word	0x00000000
        /*08bc*/ 	.short	0x0101
        /*08be*/ 	.byte	0x05
	.zero		1


	//   ....[125]....
        /*08c0*/ 	.word	0x000079d0
        /*08c4*/ 	.word	0x00000003
        /*08c8*/ 	.word	0x000001b0
        /*08cc*/ 	.short	0x010a
        /*08ce*/ 	.byte	0xff
	.zero		1


	//   ....[126]....
        /*08d0*/ 	.word	0x00007a30
        /*08d4*/ 	.word	0x00000002
        /*08d8*/ 	.word	0x00000088
        /*08dc*/ 	.short	0x010a
        /*08de*/ 	.byte	0xff
	.zero		1


	//   ....[127]....
        /*08e0*/ 	.word	0x00007a90
        /*08e4*/ 	.word	0x00000002
        /*08e8*/ 	.word	0x00000088
        /*08ec*/ 	.short	0x010a
        /*08ee*/ 	.byte	0xff
	.zero		1


	//   ....[128]....
        /*08f0*/ 	.word	0x00007ae0
        /*08f4*/ 	.word	0x00000002
        /*08f8*/ 	.word	0x00000140
        /*08fc*/ 	.short	0x010a
        /*08fe*/ 	.byte	0xff
	.zero		1


	//   ....[129]....
        /*0900*/ 	.word	0x00007b40
        /*0904*/ 	.word	0x00000000
        /*0908*/ 	.word	0x00000000
        /*090c*/ 	.short	0x010a
        /*090e*/ 	.byte	0xff
	.zero		1


	//   ....[130]....
        /*0910*/ 	.word	0x00007ba0
        /*0914*/ 	.word	0x00000000
        /*0918*/ 	.word	0x00000000
        /*091c*/ 	.short	0x010a
        /*091e*/ 	.byte	0xff
	.zero		1


	//   ....[131]....
        /*0920*/ 	.word	0x00007c00
        /*0924*/ 	.word	0x00000000
        /*0928*/ 	.word	0x00000000
        /*092c*/ 	.short	0x010a
        /*092e*/ 	.byte	0xff
	.zero		1


	//   ....[132]....
        /*0930*/ 	.word	0x00007c60
        /*0934*/ 	.word	0x00000000
        /*0938*/ 	.word	0x00000000
        /*093c*/ 	.short	0x010a
        /*093e*/ 	.byte	0xff
	.zero		1


	//   ....[133]....
        /*0940*/ 	.word	0x00007cc0
        /*0944*/ 	.word	0x00000000
        /*0948*/ 	.word	0x00000000
        /*094c*/ 	.short	0x010a
        /*094e*/ 	.byte	0xff
	.zero		1


	//   ....[134]....
        /*0950*/ 	.word	0x00007d20
        /*0954*/ 	.word	0x00000000
        /*0958*/ 	.word	0x00000000
        /*095c*/ 	.short	0x010a
        /*095e*/ 	.byte	0xff
	.zero		1


	//   ....[135]....
        /*0960*/ 	.word	0x00007d80
        /*0964*/ 	.word	0x00000000
        /*0968*/ 	.word	0x00000000
        /*096c*/ 	.short	0x010a
        /*096e*/ 	.byte	0xff
	.zero		1


	//   ....[136]....
        /*0970*/ 	.word	0x00007de0
        /*0974*/ 	.word	0x00000000
        /*0978*/ 	.word	0x00000000
        /*097c*/ 	.short	0x010a
        /*097e*/ 	.byte	0xff
	.zero		1


	//   ....[137]....
        /*0980*/ 	.word	0x00007e40
        /*0984*/ 	.word	0x00000000
        /*0988*/ 	.word	0x00000000
        /*098c*/ 	.short	0x010a
        /*098e*/ 	.byte	0xff
	.zero		1


	//   ....[138]....
        /*0990*/ 	.word	0x00007ea0
        /*0994*/ 	.word	0x00000000
        /*0998*/ 	.word	0x00000000
        /*099c*/ 	.short	0x010a
        /*099e*/ 	.byte	0xff
	.zero		1


	//   ....[139]....
        /*09a0*/ 	.word	0x00007f00
        /*09a4*/ 	.word	0x00000000
        /*09a8*/ 	.word	0x00000000
        /*09ac*/ 	.short	0x010a
        /*09ae*/ 	.byte	0xff
	.zero		1


	//   ....[140]....
        /*09b0*/ 	.word	0x00007f60
        /*09b4*/ 	.word	0x00000000
        /*09b8*/ 	.word	0x00000000
        /*09bc*/ 	.short	0x010a
        /*09be*/ 	.byte	0xff
	.zero		1


	//   ....[141]....
        /*09c0*/ 	.word	0x00007fc0
        /*09c4*/ 	.word	0x00000000
        /*09c8*/ 	.word	0x00000000
        /*09cc*/ 	.short	0x010a
        /*09ce*/ 	.byte	0xff
	.zero		1


	//   ....[142]....
        /*09d0*/ 	.word	0x00008020
        /*09d4*/ 	.word	0x00000000
        /*09d8*/ 	.word	0x00000000
        /*09dc*/ 	.short	0x010a
        /*09de*/ 	.byte	0xff
	.zero		1


	//   ....[143]....
        /*09e0*/ 	.word	0x00008080
        /*09e4*/ 	.word	0x00000000
        /*09e8*/ 	.word	0x00000000
        /*09ec*/ 	.short	0x010a
        /*09ee*/ 	.byte	0xff
	.zero		1


	//   ....[144]....
        /*09f0*/ 	.word	0x000080e0
        /*09f4*/ 	.word	0x00000000
        /*09f8*/ 	.word	0x00000000
        /*09fc*/ 	.short	0x010a
        /*09fe*/ 	.byte	0xff
	.zero		1


	//   ....[145]....
        /*0a00*/ 	.word	0x00008130
        /*0a04*/ 	.word	0x00000000
        /*0a08*/ 	.word	0x000001a0
        /*0a0c*/ 	.short	0x010a
        /*0a0e*/ 	.byte	0xff
	.zero		1


	//   ....[146]....
        /*0a10*/ 	.word	0x00008190
        /*0a14*/ 	.word	0x00000000
        /*0a18*/ 	.word	0x00000150
        /*0a1c*/ 	.short	0x010a
        /*0a1e*/ 	.byte	0xff
	.zero		1


	//   ....[147]....
        /*0a20*/ 	.word	0x000081e0
        /*0a24*/ 	.word	0x00000000
        /*0a28*/ 	.word	0x00000140
        /*0a2c*/ 	.short	0x010a
        /*0a2e*/ 	.byte	0xff
	.zero		1


	//   ....[148]....
        /*0a30*/ 	.word	0x00008240
        /*0a34*/ 	.word	0x00000000
        /*0a38*/ 	.word	0x00000150
        /*0a3c*/ 	.short	0x010a
        /*0a3e*/ 	.byte	0xff
	.zero		1


	//   ....[149]....
        /*0a40*/ 	.word	0x00008290
        /*0a44*/ 	.word	0x00000000
        /*0a48*/ 	.word	0x00000140
        /*0a4c*/ 	.short	0x010a
        /*0a4e*/ 	.byte	0xff
	.zero		1


	//   ....[150]....
        /*0a50*/ 	.word	0x000082f0
        /*0a54*/ 	.word	0x00000003
        /*0a58*/ 	.word	0x00000180
        /*0a5c*/ 	.short	0x010a
        /*0a5e*/ 	.byte	0xff
	.zero		1


	//   ....[151]....
        /*0a60*/ 	.word	0x00008350
        /*0a64*/ 	.word	0x00000000
        /*0a68*/ 	.word	0x00000000
        /*0a6c*/ 	.short	0x010a
        /*0a6e*/ 	.byte	0xff
	.zero		1


	//   ....[152]....
        /*0a70*/ 	.word	0x000083b0
        /*0a74*/ 	.word	0x00000000
        /*0a78*/ 	.word	0x00000000
        /*0a7c*/ 	.short	0x010a
        /*0a7e*/ 	.byte	0xff
	.zero		1


	//   ....[153]....
        /*0a80*/ 	.word	0x00008410
        /*0a84*/ 	.word	0x00000000
        /*0a88*/ 	.word	0x00000000
        /*0a8c*/ 	.short	0x010a
        /*0a8e*/ 	.byte	0xff
	.zero		1


	//   ....[154]....
        /*0a90*/ 	.word	0x00008470
        /*0a94*/ 	.word	0x00000000
        /*0a98*/ 	.word	0x00000000
        /*0a9c*/ 	.short	0x010a
        /*0a9e*/ 	.byte	0xff
	.zero		1


	//   ....[155]....
        /*0aa0*/ 	.word	0x000084d0
        /*0aa4*/ 	.word	0x00000000
        /*0aa8*/ 	.word	0x00000000
        /*0aac*/ 	.short	0x010a
        /*0aae*/ 	.byte	0xff
	.zero		1


	//   ....[156]....
        /*0ab0*/ 	.word	0x00008520
        /*0ab4*/ 	.word	0x00000000
        /*0ab8*/ 	.word	0x00000140
        /*0abc*/ 	.short	0x010a
        /*0abe*/ 	.byte	0xff
	.zero		1


	//   ....[157]....
        /*0ac0*/ 	.word	0x00008580
        /*0ac4*/ 	.word	0x00000000
        /*0ac8*/ 	.word	0x00000138
        /*0acc*/ 	.short	0x010a
        /*0ace*/ 	.byte	0xff
	.zero		1


	//   ....[158]....
        /*0ad0*/ 	.word	0x000085e0
        /*0ad4*/ 	.word	0x00000003
        /*0ad8*/ 	.word	0x00000120
        /*0adc*/ 	.short	0x010a
        /*0ade*/ 	.byte	0xff
	.zero		1


	//   ....[159]....
        /*0ae0*/ 	.word	0x00008640
        /*0ae4*/ 	.word	0x00000003
        /*0ae8*/ 	.word	0x00000128
        /*0aec*/ 	.short	0x010a
        /*0aee*/ 	.byte	0xff
	.zero		1


	//   ....[160]....
        /*0af0*/ 	.word	0x000086a0
        /*0af4*/ 	.word	0x00000000
        /*0af8*/ 	.word	0x00000120
        /*0afc*/ 	.short	0x010a
        /*0afe*/ 	.byte	0xff
	.zero		1


	//   ....[161]....
        /*0b00*/ 	.word	0x000086f0
        /*0b04*/ 	.word	0x00000000
        /*0b08*/ 	.word	0x00000140
        /*0b0c*/ 	.short	0x010a
        /*0b0e*/ 	.byte	0xff
	.zero		1


	//   ....[162]....
        /*0b10*/ 	.word	0x00008740
        /*0b14*/ 	.word	0x00000000
        /*0b18*/ 	.word	0x00000110
        /*0b1c*/ 	.short	0x010a
        /*0b1e*/ 	.byte	0xff
	.zero		1


	//   ....[163]....
        /*0b20*/ 	.word	0x00008790
        /*0b24*/ 	.word	0x00000071
        /*0b28*/ 	.word	0x00000160
        /*0b2c*/ 	.short	0x010a
        /*0b2e*/ 	.byte	0xff
	.zero		1


	//   ....[164]....
        /*0b30*/ 	.word	0x000087e0
        /*0b34*/ 	.word	0x00000020
        /*0b38*/ 	.word	0x00000110
        /*0b3c*/ 	.short	0x010a
        /*0b3e*/ 	.byte	0xff
	.zero		1


	//----- nvinfo : EIATTR_NUM_MBARRIERS
	.align		4
.L_47:
        /*0b40*/ 	.byte	0x03, 0x38
        /*0b42*/ 	.short	0x0038


	//----- nvinfo : EIATTR_EXIT_INSTR_OFFSETS
	.align		4
        /*0b44*/ 	.byte	0x04, 0x1c
        /*0b46*/ 	.short	(.L_49 - .L_48)


	//   ....[0]....
.L_48:
        /*0b48*/ 	.word	0x00002df0


	//   ....[1]....
        /*0b4c*/ 	.word	0x000032e0


	//   ....[2]....
        /*0b50*/ 	.word	0x00003340


	//   ....[3]....
        /*0b54*/ 	.word	0x000041b0


	//   ....[4]....
        /*0b58*/ 	.word	0x00004ec0


	//   ....[5]....
        /*0b5c*/ 	.word	0x00004f00


	//   ....[6]....
        /*0b60*/ 	.word	0x000079c0


	//----- nvinfo : EIATTR_MAX_THREADS
	.align		4
.L_49:
        /*0b64*/ 	.byte	0x04, 0x05
        /*0b66*/ 	.short	(.L_51 - .L_50)
.L_50:
        /*0b68*/ 	.word	0x00000100
        /*0b6c*/ 	.word	0x00000001
        /*0b70*/ 	.word	0x00000001


	//----- nvinfo : EIATTR_CRS_STACK_SIZE
	.align		4
.L_51:
        /*0b74*/ 	.byte	0x04, 0x1e
        /*0b76*/ 	.short	(.L_53 - .L_52)
.L_52:
        /*0b78*/ 	.word	0x00000000


	//----- nvinfo : EIATTR_CBANK_PARAM_SIZE
	.align		4
.L_53:
        /*0b7c*/ 	.byte	0x03, 0x19
        /*0b7e*/ 	.short	0x0800


	//----- nvinfo : EIATTR_PARAM_CBANK
	.align		4
        /*0b80*/ 	.byte	0x04, 0x0a
        /*0b82*/ 	.short	(.L_55 - .L_54)
	.align		4
.L_54:
        /*0b84*/ 	.word	index@(.nv.constant0._ZN7cutlass13device_kernelINS_4gemm6kernel13GemmUniversalIN4cute5tupleIJiiiiEEENS1_10collective13CollectiveMmaINS1_35MainloopSm100TmaUmmaWarpSpecializedILi17ELi2ELi4ENS5_IJNS4_1CILi1EEESB_SB_EEEEENS5_IJNSA_ILi64EEENSA_ILi128EEESE_EEENS_12float_e4m3_tENS5_IJSB_llEEESH_NS5_IJlSB_lEEENS4_8TiledMMAINS4_8MMA_AtomIJNS4_10MMA_TraitsINS4_19SM100_MMA_F8F6F4_SSEJSH_SH_fSE_SF_NS4_17integral_constantINS4_4UMMA5MajorELSQ_1EEENSO_ISQ_LSQ_0EEENSO_INSP_7ScaleInELST_0EEESU_EEEEEENS4_6LayoutISC_NS5_IJNSA_ILi0EEESY_SY_EEEEENS5_IJNS4_10UnderscoreES11_S11_EEEEENS4_13SM90_TMA_LOADENS4_14ComposedLayoutINS4_7SwizzleILi2ELi4ELi3EEENS4_18smem_ptr_flag_bitsILi8EEENSX_INS5_IJSE_NSA_ILi8EEEEEENS5_IJSB_SE_EEEEEEEvNS4_8identityES14_NS15_IS17_S19_NSX_INS5_IJS1A_SE_EEENS5_IJSE_SB_EEEEEEEvS1F_EENS_8epilogue10collective18CollectiveEpilogueINS1L_23Sm100TmaWarpSpecializedILi2ELi2ELi32ELb0ELb0EEEJSG_NS5_IJNSX_ISE_SB_EES1Q_EEESH_SJ_SH_SJ_NS1L_6fusion15FusionCallbacksIS1P_NS1S_17LinearCombinationISH_fSH_fLNS_15FloatRoundStyleE2EEESG_S1R_JEEENS4_5SM1004TMEM4LOAD26SM100_TMEM_LOAD_16dp32b32xES14_S1J_NS4_39AutoVectorizingCopyWithAssumedAlignmentILi128EEENS4_14SM90_TMA_STOREES1J_S23_S23_EEEvvEEEEvNT_6ParamsE)
        /*0b88*/ 	.short	0x0380
        /*0b8a*/ 	.short	0x0800


	//----- nvinfo : EIATTR_SW_WAR
	.align		4
.L_55:
        /*0b8c*/ 	.byte	0x04, 0x36
        /*0b8e*/ 	.short	(.L_57 - .L_56)
.L_56:
        /*0b90*/ 	.word	0x00000008
.L_57:


//--------------------- .nv.callgraph             --------------------------
	.section	.nv.callgraph,"",@"SHT_CUDA_CALLGRAPH"
	.align	4
	.sectionentsize	8
	.align		4
        /*0000*/ 	.word	0x00000000
	.align		4
        /*0004*/ 	.word	0xffffffff
	.align		4
        /*0008*/ 	.word	index@(_ZN7cutlass13device_kernelINS_4gemm6kernel13GemmUniversalIN4cute5tupleIJiiiiEEENS1_10collective13CollectiveMmaINS1_35MainloopSm100TmaUmmaWarpSpecializedILi17ELi2ELi4ENS5_IJNS4_1CILi1EEESB_SB_EEEEENS5_IJNSA_ILi64EEENSA_ILi128EEESE_EEENS_12float_e4m3_tENS5_IJSB_llEEESH_NS5_IJlSB_lEEENS4_8TiledMMAINS4_8MMA_AtomIJNS4_10MMA_TraitsINS4_19SM100_MMA_F8F6F4_SSEJSH_SH_fSE_SF_NS4_17integral_constantINS4_4UMMA5MajorELSQ_1EEENSO_ISQ_LSQ_0EEENSO_INSP_7ScaleInELST_0EEESU_EEEEEENS4_6LayoutISC_NS5_IJNSA_ILi0EEESY_SY_EEEEENS5_IJNS4_10UnderscoreES11_S11_EEEEENS4_13SM90_TMA_LOADENS4_14ComposedLayoutINS4_7SwizzleILi2ELi4ELi3EEENS4_18smem_ptr_flag_bitsILi8EEENSX_INS5_IJSE_NSA_ILi8EEEEEENS5_IJSB_SE_EEEEEEEvNS4_8identityES14_NS15_IS17_S19_NSX_INS5_IJS1A_SE_EEENS5_IJSE_SB_EEEEEEEvS1F_EENS_8epilogue10collective18CollectiveEpilogueINS1L_23Sm100TmaWarpSpecializedILi2ELi2ELi32ELb0ELb0EEEJSG_NS5_IJNSX_ISE_SB_EES1Q_EEESH_SJ_SH_SJ_NS1L_6fusion15FusionCallbacksIS1P_NS1S_17LinearCombinationISH_fSH_fLNS_15FloatRoundStyleE2EEESG_S1R_JEEENS4_5SM1004TMEM4LOAD26SM100_TMEM_LOAD_16dp32b32xES14_S1J_NS4_39AutoVectorizingCopyWithAssumedAlignmentILi128EEENS4_14SM90_TMA_STOREES1J_S23_S23_EEEvvEEEEvNT_6ParamsE)
	.align		4
        /*000c*/ 	.word	index@(__assertfail)
	.align		4
        /*0010*/ 	.word	0x00000000
	.align		4
        /*0014*/ 	.word	0xfffffffe
	.align		4
        /*0018*/ 	.word	0x00000000
	.align		4
        /*001c*/ 	.word	0xfffffffd
	.align		4
        /*0020*/ 	.word	0x00000000
	.align		4
        /*0024*/ 	.word	0xfffffffc


//--------------------- .nv.constant4             --------------------------
	.section	.nv.constant4,"a",@progbits
	.align	8
	.align		8
.nv.constant4:
        /*0000*/ 	.dword	__assertfail
	.align		8
        /*0008*/ 	.dword	__unnamed_1
	.align		8
        /*0010*/ 	.dword	__unnamed_2
	.align		8
        /*0018*/ 	.dword	_ZN40_INTERNAL_548fed25_4_k_cu_df89d27b_302654cuda3std3__45__cpo5beginE
	.align		8
        /*0020*/ 	.dword	_ZN40_INTERNAL_548fed25_4_k_cu_df89d27b_302654cuda3std3__45__cpo3endE
	.align		8
        /*0028*/ 	.dword	_ZN40_INTERNAL_548fed25_4_k_cu_df89d27b_302654cuda3std3__45__cpo6cbeginE
	.align		8
        /*0030*/ 	.dword	_ZN40_INTERNAL_548fed25_4_k_cu_df89d27b_302654cuda3std3__45__cpo4cendE
	.align		8
        /*0038*/ 	.dword	_ZN40_INTERNAL_548fed25_4_k_cu_df89d27b_302654cuda3std3__442_GLOBAL__N__548fed25_4_k_cu_df89d27b_302656ignoreE
	.align		8
        /*0040*/ 	.dword	_ZN40_INTERNAL_548fed25_4_k_cu_df89d27b_302654cuda3std3__419piecewise_constructE
	.align		8
        /*0048*/ 	.dword	_ZN40_INTERNAL_548fed25_4_k_cu_df89d27b_302654cuda3std3__48in_placeE
	.align		8
        /*0050*/ 	.dword	_ZN40_INTERNAL_548fed25_4_k_cu_df89d27b_302654cuda3std6ranges3__45__cpo4swapE
	.align		8
        /*0058*/ 	.dword	_ZN40_INTERNAL_548fed25_4_k_cu_df89d27b_302654cuda3std6ranges3__45__cpo9iter_moveE
	.align		8
        /*0060*/ 	.dword	_ZN40_INTERNAL_548fed25_4_k_cu_df89d27b_302654cute7productE
	.align		8
        /*0068*/ 	.dword	_ZN40_INTERNAL_548fed25_4_k_cu_df89d27b_302654cute1_E
	.align		8
        /*0070*/ 	.dword	$str$25
	.align		8
        /*0078*/ 	.dword	$str$26
	.align		8
        /*0080*/ 	.dword	$str$27
	.align		8
        /*0088*/ 	.dword	$str$28


//--------------------- .text._ZN7cutlass13device_kernelINS_4gemm6kernel13GemmUniversalIN4cute5tupleIJiiiiEEENS1_10collective13CollectiveMmaINS1_35MainloopSm100TmaUmmaWarpSpecializedILi17ELi2ELi4ENS5_IJNS4_1CILi1EEESB_SB_EEEEENS5_IJNSA_ILi64EEENSA_ILi128EEESE_EEENS_12float_e4m3_tENS5_IJSB_llEEESH_NS5_IJlSB_lEEENS4_8TiledMMAINS4_8MMA_AtomIJNS4_10MMA_TraitsINS4_19SM100_MMA_F8F6F4_SSEJSH_SH_fSE_SF_NS4_17integral_constantINS4_4UMMA5MajorELSQ_1EEENSO_ISQ_LSQ_0EEENSO_INSP_7ScaleInELST_0EEESU_EEEEEENS4_6LayoutISC_NS5_IJNSA_ILi0EEESY_SY_EEEEENS5_IJNS4_10UnderscoreES11_S11_EEEEENS4_13SM90_TMA_LOADENS4_14ComposedLayoutINS4_7SwizzleILi2ELi4ELi3EEENS4_18smem_ptr_flag_bitsILi8EEENSX_INS5_IJSE_NSA_ILi8EEEEEENS5_IJSB_SE_EEEEEEEvNS4_8identityES14_NS15_IS17_S19_NSX_INS5_IJS1A_SE_EEENS5_IJSE_SB_EEEEEEEvS1F_EENS_8epilogue10collective18CollectiveEpilogueINS1L_23Sm100TmaWarpSpecializedILi2ELi2ELi32ELb0ELb0EEEJSG_NS5_IJNSX_ISE_SB_EES1Q_EEESH_SJ_SH_SJ_NS1L_6fusion15FusionCallbacksIS1P_NS1S_17LinearCombinationISH_fSH_fLNS_15FloatRoundStyleE2EEESG_S1R_JEEENS4_5SM1004TMEM4LOAD26SM100_TMEM_LOAD_16dp32b32xES14_S1J_NS4_39AutoVectorizingCopyWithAssumedAlignmentILi128EEENS4_14SM90_TMA_STOREES1J_S23_S23_EEEvvEEEEvNT_6ParamsE --------------------------
	.section	.text._ZN7cutlass13device_kernelINS_4gemm6kernel13GemmUniversalIN4cute5tupleIJiiiiEEENS1_10collective13CollectiveMmaINS1_35MainloopSm100TmaUmmaWarpSpecializedILi17ELi2ELi4ENS5_IJNS4_1CILi1EEESB_SB_EEEEENS5_IJNSA_ILi64EEENSA_ILi128EEESE_EEENS_12float_e4m3_tENS5_IJSB_llEEESH_NS5_IJlSB_lEEENS4_8TiledMMAINS4_8MMA_AtomIJNS4_10MMA_TraitsINS4_19SM100_MMA_F8F6F4_SSEJSH_SH_fSE_SF_NS4_17integral_constantINS4_4UMMA5MajorELSQ_1EEENSO_ISQ_LSQ_0EEENSO_INSP_7ScaleInELST_0EEESU_EEEEEENS4_6LayoutISC_NS5_IJNSA_ILi0EEESY_SY_EEEEENS5_IJNS4_10UnderscoreES11_S11_EEEEENS4_13SM90_TMA_LOADENS4_14ComposedLayoutINS4_7SwizzleILi2ELi4ELi3EEENS4_18smem_ptr_flag_bitsILi8EEENSX_INS5_IJSE_NSA_ILi8EEEEEENS5_IJSB_SE_EEEEEEEvNS4_8identityES14_NS15_IS17_S19_NSX_INS5_IJS1A_SE_EEENS5_IJSE_SB_EEEEEEEvS1F_EENS_8epilogue10collective18CollectiveEpilogueINS1L_23Sm100TmaWarpSpecializedILi2ELi2ELi32ELb0ELb0EEEJSG_NS5_IJNSX_ISE_SB_EES1Q_EEESH_SJ_SH_SJ_NS1L_6fusion15FusionCallbacksIS1P_NS1S_17LinearCombinationISH_fSH_fLNS_15FloatRoundStyleE2EEESG_S1R_JEEENS4_5SM1004TMEM4LOAD26SM100_TMEM_LOAD_16dp32b32xES14_S1J_NS4_39AutoVectorizingCopyWithAssumedAlignmentILi128EEENS4_14SM90_TMA_STOREES1J_S23_S23_EEEvvEEEEvNT_6ParamsE,"ax",@progbits
	.align	128
.text._ZN7cutlass13device_kernelINS_4gemm6kernel13GemmUniversalIN4cute5tupleIJiiiiEEENS1_10collective13CollectiveMmaINS1_35MainloopSm100TmaUmmaWarpSpecializedILi17ELi2ELi4ENS5_IJNS4_1CILi1EEESB_SB_EEEEENS5_IJNSA_ILi64EEENSA_ILi128EEESE_EEENS_12float_e4m3_tENS5_IJSB_llEEESH_NS5_IJlSB_lEEENS4_8TiledMMAINS4_8MMA_AtomIJNS4_10MMA_TraitsINS4_19SM100_MMA_F8F6F4_SSEJSH_SH_fSE_SF_NS4_17integral_constantINS4_4UMMA5MajorELSQ_1EEENSO_ISQ_LSQ_0EEENSO_INSP_7ScaleInELST_0EEESU_EEEEEENS4_6LayoutISC_NS5_IJNSA_ILi0EEESY_SY_EEEEENS5_IJNS4_10UnderscoreES11_S11_EEEEENS4_13SM90_TMA_LOADENS4_14ComposedLayoutINS4_7SwizzleILi2ELi4ELi3EEENS4_18smem_ptr_flag_bitsILi8EEENSX_INS5_IJSE_NSA_ILi8EEEEEENS5_IJSB_SE_EEEEEEEvNS4_8identityES14_NS15_IS17_S19_NSX_INS5_IJS1A_SE_EEENS5_IJSE_SB_EEEEEEEvS1F_EENS_8epilogue10collective18CollectiveEpilogueINS1L_23Sm100TmaWarpSpecializedILi2ELi2ELi32ELb0ELb0EEEJSG_NS5_IJNSX_ISE_SB_EES1Q_EEESH_SJ_SH_SJ_NS1L_6fusion15FusionCallbacksIS1P_NS1S_17LinearCombinationISH_fSH_fLNS_15FloatRoundStyleE2EEESG_S1R_JEEENS4_5SM1004TMEM4LOAD26SM100_TMEM_LOAD_16dp32b32xES14_S1J_NS4_39AutoVectorizingCopyWithAssumedAlignmentILi128EEENS4_14SM90_TMA_STOREES1J_S23_S23_EEEvvEEEEvNT_6ParamsE:
        .type           _ZN7cutlass13device_kernelINS_4gemm6kernel13GemmUniversalIN4cute5tupleIJiiiiEEENS1_10collective13CollectiveMmaINS1_35MainloopSm100TmaUmmaWarpSpecializedILi17ELi2ELi4ENS5_IJNS4_1CILi1EEESB_SB_EEEEENS5_IJNSA_ILi64EEENSA_ILi128EEESE_EEENS_12float_e4m3_tENS5_IJSB_llEEESH_NS5_IJlSB_lEEENS4_8TiledMMAINS4_8MMA_AtomIJNS4_10MMA_TraitsINS4_19SM100_MMA_F8F6F4_SSEJSH_SH_fSE_SF_NS4_17integral_constantINS4_4UMMA5MajorELSQ_1EEENSO_ISQ_LSQ_0EEENSO_INSP_7ScaleInELST_0EEESU_EEEEEENS4_6LayoutISC_NS5_IJNSA_ILi0EEESY_SY_EEEEENS5_IJNS4_10UnderscoreES11_S11_EEEEENS4_13SM90_TMA_LOADENS4_14ComposedLayoutINS4_7SwizzleILi2ELi4ELi3EEENS4_18smem_ptr_flag_bitsILi8EEENSX_INS5_IJSE_NSA_ILi8EEEEEENS5_IJSB_SE_EEEEEEEvNS4_8identityES14_NS15_IS17_S19_NSX_INS5_IJS1A_SE_EEENS5_IJSE_SB_EEEEEEEvS1F_EENS_8epilogue10collective18CollectiveEpilogueINS1L_23Sm100TmaWarpSpecializedILi2ELi2ELi32ELb0ELb0EEEJSG_NS5_IJNSX_ISE_SB_EES1Q_EEESH_SJ_SH_SJ_NS1L_6fusion15FusionCallbacksIS1P_NS1S_17LinearCombinationISH_fSH_fLNS_15FloatRoundStyleE2EEESG_S1R_JEEENS4_5SM1004TMEM4LOAD26SM100_TMEM_LOAD_16dp32b32xES14_S1J_NS4_39AutoVectorizingCopyWithAssumedAlignmentILi128EEENS4_14SM90_TMA_STOREES1J_S23_S23_EEEvvEEEEvNT_6ParamsE,@function
        .size           _ZN7cutlass13device_kernelINS_4gemm6kernel13GemmUniversalIN4cute5tupleIJiiiiEEENS1_10collective13CollectiveMmaINS1_35MainloopSm100TmaUmmaWarpSpecializedILi17ELi2ELi4ENS5_IJNS4_1CILi1EEESB_SB_EEEEENS5_IJNSA_ILi64EEENSA_ILi128EEESE_EEENS_12float_e4m3_tENS5_IJSB_llEEESH_NS5_IJlSB_lEEENS4_8TiledMMAINS4_8MMA_AtomIJNS4_10MMA_TraitsINS4_19SM100_MMA_F8F6F4_SSEJSH_SH_fSE_SF_NS4_17integral_constantINS4_4UMMA5MajorELSQ_1EEENSO_ISQ_LSQ_0EEENSO_INSP_7ScaleInELST_0EEESU_EEEEEENS4_6LayoutISC_NS5_IJNSA_ILi0EEESY_SY_EEEEENS5_IJNS4_10UnderscoreES11_S11_EEEEENS4_13SM90_TMA_LOADENS4_14ComposedLayoutINS4_7SwizzleILi2ELi4ELi3EEENS4_18smem_ptr_flag_bitsILi8EEENSX_INS5_IJSE_NSA_ILi8EEEEEENS5_IJSB_SE_EEEEEEEvNS4_8identityES14_NS15_IS17_S19_NSX_INS5_IJS1A_SE_EEENS5_IJSE_SB_EEEEEEEvS1F_EENS_8epilogue10collective18CollectiveEpilogueINS1L_23Sm100TmaWarpSpecializedILi2ELi2ELi32ELb0ELb0EEEJSG_NS5_IJNSX_ISE_SB_EES1Q_EEESH_SJ_SH_SJ_NS1L_6fusion15FusionCallbacksIS1P_NS1S_17LinearCombinationISH_fSH_fLNS_15FloatRoundStyleE2EEESG_S1R_JEEENS4_5SM1004TMEM4LOAD26SM100_TMEM_LOAD_16dp32b32xES14_S1J_NS4_39AutoVectorizingCopyWithAssumedAlignmentILi128EEENS4_14SM90_TMA_STOREES1J_S23_S23_EEEvvEEEEvNT_6ParamsE,(.L_x_182 - _ZN7cutlass13device_kernelINS_4gemm6kernel13GemmUniversalIN4cute5tupleIJiiiiEEENS1_10collective13CollectiveMmaINS1_35MainloopSm100TmaUmmaWarpSpecializedILi17ELi2ELi4ENS5_IJNS4_1CILi1EEESB_SB_EEEEENS5_IJNSA_ILi64EEENSA_ILi128EEESE_EEENS_12float_e4m3_tENS5_IJSB_llEEESH_NS5_IJlSB_lEEENS4_8TiledMMAINS4_8MMA_AtomIJNS4_10MMA_TraitsINS4_19SM100_MMA_F8F6F4_SSEJSH_SH_fSE_SF_NS4_17integral_constantINS4_4UMMA5MajorELSQ_1EEENSO_ISQ_LSQ_0EEENSO_INSP_7ScaleInELST_0EEESU_EEEEEENS4_6LayoutISC_NS5_IJNSA_ILi0EEESY_SY_EEEEENS5_IJNS4_10UnderscoreES11_S11_EEEEENS4_13SM90_TMA_LOADENS4_14ComposedLayoutINS4_7SwizzleILi2ELi4ELi3EEENS4_18smem_ptr_flag_bitsILi8EEENSX_INS5_IJSE_NSA_ILi8EEEEEENS5_IJSB_SE_EEEEEEEvNS4_8identityES14_NS15_IS17_S19_NSX_INS5_IJS1A_SE_EEENS5_IJSE_SB_EEEEEEEvS1F_EENS_8epilogue10collective18CollectiveEpilogueINS1L_23Sm100TmaWarpSpecializedILi2ELi2ELi32ELb0ELb0EEEJSG_NS5_IJNSX_ISE_SB_EES1Q_EEESH_SJ_SH_SJ_NS1L_6fusion15FusionCallbacksIS1P_NS1S_17LinearCombinationISH_fSH_fLNS_15FloatRoundStyleE2EEESG_S1R_JEEENS4_5SM1004TMEM4LOAD26SM100_TMEM_LOAD_16dp32b32xES14_S1J_NS4_39AutoVectorizingCopyWithAssumedAlignmentILi128EEENS4_14SM90_TMA_STOREES1J_S23_S23_EEEvvEEEEvNT_6ParamsE)
        .other          _ZN7cutlass13device_kernelINS_4gemm6kernel13GemmUniversalIN4cute5tupleIJiiiiEEENS1_10collective13CollectiveMmaINS1_35MainloopSm100TmaUmmaWarpSpecializedILi17ELi2ELi4ENS5_IJNS4_1CILi1EEESB_SB_EEEEENS5_IJNSA_ILi64EEENSA_ILi128EEESE_EEENS_12float_e4m3_tENS5_IJSB_llEEESH_NS5_IJlSB_lEEENS4_8TiledMMAINS4_8MMA_AtomIJNS4_10MMA_TraitsINS4_19SM100_MMA_F8F6F4_SSEJSH_SH_fSE_SF_NS4_17integral_constantINS4_4UMMA5MajorELSQ_1EEENSO_ISQ_LSQ_0EEENSO_INSP_7ScaleInELST_0EEESU_EEEEEENS4_6LayoutISC_NS5_IJNSA_ILi0EEESY_SY_EEEEENS5_IJNS4_10UnderscoreES11_S11_EEEEENS4_13SM90_TMA_LOADENS4_14ComposedLayoutINS4_7SwizzleILi2ELi4ELi3EEENS4_18smem_ptr_flag_bitsILi8EEENSX_INS5_IJSE_NSA_ILi8EEEEEENS5_IJSB_SE_EEEEEEEvNS4_8identityES14_NS15_IS17_S19_NSX_INS5_IJS1A_SE_EEENS5_IJSE_SB_EEEEEEEvS1F_EENS_8epilogue10collective18CollectiveEpilogueINS1L_23Sm100TmaWarpSpecializedILi2ELi2ELi32ELb0ELb0EEEJSG_NS5_IJNSX_ISE_SB_EES1Q_EEESH_SJ_SH_SJ_NS1L_6fusion15FusionCallbacksIS1P_NS1S_17LinearCombinationISH_fSH_fLNS_15FloatRoundStyleE2EEESG_S1R_JEEENS4_5SM1004TMEM4LOAD26SM100_TMEM_LOAD_16dp32b32xES14_S1J_NS4_39AutoVectorizingCopyWithAssumedAlignmentILi128EEENS4_14SM90_TMA_STOREES1J_S23_S23_EEEvvEEEEvNT_6ParamsE,@"STO_CUDA_ENTRY STV_DEFAULT"
_ZN7cutlass13device_kernelINS_4gemm6kernel13GemmUniversalIN4cute5tupleIJiiiiEEENS1_10collective13CollectiveMmaINS1_35MainloopSm100TmaUmmaWarpSpecializedILi17ELi2ELi4ENS5_IJNS4_1CILi1EEESB_SB_EEEEENS5_IJNSA_ILi64EEENSA_ILi128EEESE_EEENS_12float_e4m3_tENS5_IJSB_llEEESH_NS5_IJlSB_lEEENS4_8TiledMMAINS4_8MMA_AtomIJNS4_10MMA_TraitsINS4_19SM100_MMA_F8F6F4_SSEJSH_SH_fSE_SF_NS4_17integral_constantINS4_4UMMA5MajorELSQ_1EEENSO_ISQ_LSQ_0EEENSO_INSP_7ScaleInELST_0EEESU_EEEEEENS4_6LayoutISC_NS5_IJNSA_ILi0EEESY_SY_EEEEENS5_IJNS4_10UnderscoreES11_S11_EEEEENS4_13SM90_TMA_LOADENS4_14ComposedLayoutINS4_7SwizzleILi2ELi4ELi3EEENS4_18smem_ptr_flag_bitsILi8EEENSX_INS5_IJSE_NSA_ILi8EEEEEENS5_IJSB_SE_EEEEEEEvNS4_8identityES14_NS15_IS17_S19_NSX_INS5_IJS1A_SE_EEENS5_IJSE_SB_EEEEEEEvS1F_EENS_8epilogue10collective18CollectiveEpilogueINS1L_23Sm100TmaWarpSpecializedILi2ELi2ELi32ELb0ELb0EEEJSG_NS5_IJNSX_ISE_SB_EES1Q_EEESH_SJ_SH_SJ_NS1L_6fusion15FusionCallbacksIS1P_NS1S_17LinearCombinationISH_fSH_fLNS_15FloatRoundStyleE2EEESG_S1R_JEEENS4_5SM1004TMEM4LOAD26SM100_TMEM_LOAD_16dp32b32xES14_S1J_NS4_39AutoVectorizingCopyWithAssumedAlignmentILi128EEENS4_14SM90_TMA_STOREES1J_S23_S23_EEEvvEEEEvNT_6ParamsE:
[----:B------:R-:W1:Y:S01]  /*0000*/  LDC R1, c[0x0][0x37c] ;  /* 0x0000df00ff017b82 */ /* 0x000e620000000800 */
[----:B------:R-:W2:Y:S01]  /*0010*/  S2R R108, SR_TID.X ;  /* 0x00000000006c7919 */ /* 0x000ea20000002100 */
[----:B------:R-:W3:Y:S01]  /*0020*/  LDCU.64 UR4, c[0x0][0x890] ;  /* 0x00011200ff0477ac */ /* 0x000ee20008000a00 */
[----:B------:R-:W-:Y:S02]  /*0030*/  PRMT R95, RZ, 0x7610, R95 ;  /* 0x00007610ff5f7816 */ /* 0x000fe4000000005f */
[----:B------:R-:W-:Y:S01]  /*0040*/  ELECT P5, URZ, PT ;  /* 0x0000000000ff782f */ /* 0x000fe200038a0000 */
[----:B------:R-:W4:Y:S01]  /*0050*/  LDCU.64 UR46, c[0x0][0x358] ;  /* 0x00006b00ff2e77ac */ /* 0x000f220008000a00 */
[----:B---3--:R-:W-:-:S04]  /*0060*/  UISETP.NE.U32.AND UP0, UPT, UR4, URZ, UPT ;  /* 0x000000ff0400728c */ /* 0x008fc8000bf05070 */
[----:B------:R-:W-:Y:S01]  /*0070*/  UISETP.NE.AND.EX UP0, UPT, UR5, URZ, UPT, UP0 ;  /* 0x000000ff0500728c */ /* 0x000fe2000bf05300 */
[----:B--2---:R-:W-:-:S05]  /*0080*/  SHF.R.U32.HI R101, RZ, 0x5, R108 ;  /* 0x00000005ff657819 */ /* 0x004fca000001166c */
[----:B------:R-:W2:Y:S02]  /*0090*/  SHFL.IDX PT, R0, R101, RZ, 0x1f ;  /* 0x00001fff65007589 */ /* 0x000ea400000e0000 */
[----:B--2---:R-:W-:Y:S01]  /*00a0*/  R2UR UR8, R0 ;  /* 0x00000000000872ca */ /* 0x004fe200000e0000 */
[----:B-1--4-:R-:W-:-:S14]  /*00b0*/  BRA.U UP0, `(.L_x_0) ;  /* 0x00000001002c7547 */ /* 0x012fdc000b800000 */
[----:B------:R-:W1:Y:S02]  /*00c0*/  LDCU.64 UR6, c[0x0][0x888] ;  /* 0x00011100ff0677ac */ /* 0x000e640008000a00 */
[----:B-1----:R-:W-:-:S04]  /*00d0*/  UISETP.NE.U32.AND UP0, UPT, UR6, URZ, UPT ;  /* 0x000000ff0600728c */ /* 0x002fc8000bf05070 */
[----:B------:R-:W-:-:S09]  /*00e0*/  UISETP.NE.AND.EX UP0, UPT, UR7, URZ, UPT, UP0 ;  /* 0x000000ff0700728c */ /* 0x000fd2000bf05300 */
[----:B------:R-:W-:Y:S05]  /*00f0*/  BRA.U !UP0, `(.L_x_1) ;  /* 0x0000000108107547 */ /* 0x000fea000b800000 */
[----:B------:R-:W1:Y:S02]  /*0100*/  LDC.64 R2, c[0x0][0x888] ;  /* 0x00022200ff027b82 */ /* 0x000e640000000a00 */
[----:B-1----:R1:W5:Y:S01]  /*0110*/  LDG.E R49, desc[UR46][R2.64] ;  /* 0x0000002e02317981 */ /* 0x002362000c1e1900 */
[----:B------:R-:W-:Y:S01]  /*0120*/  HFMA2 R95, -RZ, RZ, 0, 5.9604644775390625e-08 ;  /* 0x00000001ff5f7431 */ /* 0x000fe200000001ff */
[----:B------:R-:W-:Y:S05]  /*0130*/  BRA `(.L_x_0) ;  /* 0x00000000000c7947 */ /* 0x000fea0003800000 */
.L_x_1:
[----:B------:R-:W1:Y:S01]  /*0140*/  LDCU UR6, c[0x0][0x880] ;  /* 0x00011000ff0677ac */ /* 0x000e620008000800 */
[----:B------:R-:W-:Y:S01]  /*0150*/  HFMA2 R95, -RZ, RZ, 0, 5.9604644775390625e-08 ;  /* 0x00000001ff5f7431 */ /* 0x000fe200000001ff */
[----:B-1----:R-:W-:-:S07]  /*0160*/  MOV R49, UR6 ;  /* 0x0000000600317c02 */ /* 0x002fce0008000f00 */
.L_x_0:
[----:B------:R-:W2:Y:S02]  /*0170*/  LDCU.64 UR6, c[0x0][0x8b0] ;  /* 0x00011600ff0677ac */ /* 0x000ea40008000a00 */
[----:B--2---:R-:W-:-:S04]  /*0180*/  UISETP.NE.U32.AND UP0, UPT, UR6, URZ, UPT ;  /* 0x000000ff0600728c */ /* 0x004fc8000bf05070 */
[----:B------:R-:W-:-:S09]  /*0190*/  UISETP.NE.AND.EX UP0, UPT, UR7, URZ, UPT, UP0 ;  /* 0x000000ff0700728c */ /* 0x000fd2000bf05300 */
[----:B------:R-:W-:Y:S05]  /*01a0*/  BRA.U UP0, `(.L_x_2) ;  /* 0x0000000100247547 */ /* 0x000fea000b800000 */
[----:B------:R-:W2:Y:S02]  /*01b0*/  LDCU.64 UR6, c[0x0][0x8a8] ;  /* 0x00011500ff0677ac */ /* 0x000ea40008000a00 */
[----:B--2---:R-:W-:-:S04]  /*01c0*/  UISETP.NE.U32.AND UP0, UPT, UR6, URZ, UPT ;  /* 0x000000ff0600728c */ /* 0x004fc8000bf05070 */
[----:B------:R-:W-:-:S09]  /*01d0*/  UISETP.NE.AND.EX UP0, UPT, UR7, URZ, UPT, UP0 ;  /* 0x000000ff0700728c */ /* 0x000fd2000bf05300 */
[----:B------:R-:W-:Y:S05]  /*01e0*/  BRA.U !UP0, `(.L_x_3) ;  /* 0x00000001080c7547 */ /* 0x000fea000b800000 */
[----:B-1----:R-:W1:Y:S02]  /*01f0*/  LDC.64 R2, c[0x0][0x8a8] ;  /* 0x00022a00ff027b82 */ /* 0x002e640000000a00 */
[----:B-1----:R2:W5:Y:S01]  /*0200*/  LDG.E R47, desc[UR46][R2.64] ;  /* 0x0000002e022f7981 */ /* 0x002562000c1e1900 */
[----:B------:R-:W-:Y:S05]  /*0210*/  BRA `(.L_x_2) ;  /* 0x0000000000087947 */ /* 0x000fea0003800000 */
.L_x_3:
[----:B------:R-:W2:Y:S02]  /*0220*/  LDCU UR6, c[0x0][0x8a0] ;  /* 0x00011400ff0677ac */ /* 0x000ea40008000800 */
[----:B--2---:R-:W-:Y:S02]  /*0230*/  MOV R47, UR6 ;  /* 0x00000006002f7c02 */ /* 0x004fe40008000f00 */
.L_x_2:
[----:B------:R-:W-:Y:S01]  /*0240*/  IMAD.U32 R0, RZ, RZ, UR8 ;  /* 0x00000008ff007e24 */ /* 0x000fe2000f8e00ff */
[----:B------:R-:W-:Y:S04]  /*0250*/  BSSY.RECONVERGENT B0, `(.L_x_4) ;  /* 0x000000c000007945 */ /* 0x000fe80003800200 */
[C---:B------:R-:W-:Y:S02]  /*0260*/  ISETP.NE.OR P1, PT, R0.reuse, 0x1, !P5 ;  /* 0x000000010000780c */ /* 0x040fe40006f25670 */
[----:B------:R-:W-:-:S11]  /*0270*/  ISETP.NE.OR P0, PT, R0, 0x3, !P5 ;  /* 0x000000030000780c */ /* 0x000fd60006f05670 */
[----:B------:R-:W-:Y:S05]  /*0280*/  @P1 BRA `(.L_x_5) ;  /* 0x0000000000201947 */ /* 0x000fea0003800000 */
[----:B------:R-:W3:Y:S02]  /*0290*/  LDCU.64 UR6, c[0x0][0x348] ;  /* 0x00006900ff0677ac */ /* 0x000ee40008000a00 */
[----:B---3--:R-:W-:Y:S02]  /*02a0*/  UIADD3 UR10, UP1, UPT, UR6, 0x80, URZ ;  /* 0x00000080060a7890 */ /* 0x008fe4000ff3e0ff */
[----:B------:R-:W-:Y:S02]  /*02b0*/  UIADD3 UR6, UP0, UPT, UR6, 0x180, URZ ;  /* 0x0000018006067890 */ /* 0x000fe4000ff1e0ff */
[----:B------:R-:W-:Y:S02]  /*02c0*/  UIADD3.X UR11, UPT, UPT, URZ, UR7, URZ, UP1, !UPT ;  /* 0x00000007ff0b7290 */ /* 0x000fe40008ffe4ff */
[----:B------:R-:W-:-:S07]  /*02d0*/  UIADD3.X UR7, UPT, UPT, URZ, UR7, URZ, UP0, !UPT ;  /* 0x00000007ff077290 */ /* 0x000fce00087fe4ff */
[----:B------:R3:W-:Y:S02]  /*02e0*/  UTMACCTL.PF [UR10] ;  /* 0x000000000a0079b9 */ /* 0x0007e40008040000 */
[----:B------:R3:W-:Y:S02]  /*02f0*/  UTMACCTL.PF [UR6] ;  /* 0x00000000060079b9 */ /* 0x0007e40008040000 */
[----:B---3--:R-:W-:Y:S01]  /*0300*/  NOP ;  /* 0x0000000000007918 */ /* 0x008fe20000000000 */
.L_x_5:
[----:B------:R-:W-:Y:S05]  /*0310*/  BSYNC.RECONVERGENT B0 ;  /* 0x0000000000007941 */ /* 0x000fea0003800200 */
.L_x_4:
[----:B------:R-:W-:Y:S04]  /*0320*/  BSSY.RECONVERGENT B0, `(.L_x_6) ;  /* 0x000000a000007945 */ /* 0x000fe80003800200 */
        /* <DEDUP_REMOVED lines=9> */
.L_x_7:
[----:B------:R-:W-:Y:S05]  /*03c0*/  BSYNC.RECONVERGENT B0 ;  /* 0x0000000000007941 */ /* 0x000fea0003800200 */
.L_x_6:
[----:B------:R-:W3:Y:S01]  /*03d0*/  LDCU.64 UR6, c[0x0][0x888] ;  /* 0x00011100ff0677ac */ /* 0x000ee20008000a00 */
[----:B------:R-:W-:Y:S02]  /*03e0*/  UISETP.EQ.U32.AND UP1, UPT, UR4, URZ, UPT ;  /* 0x000000ff0400728c */ /* 0x000fe4000bf22070 */
[----:B------:R-:W-:Y:S02]  /*03f0*/  UPLOP3.LUT UP2, UPT, UPT, UPT, UPT, 0x80, 0x8 ;  /* 0x000000000008789c */ /* 0x000fe40003f4f070 */
[----:B---3--:R-:W-:-:S04]  /*0400*/  UISETP.NE.U32.AND UP0, UPT, UR6, URZ, UPT ;  /* 0x000000ff0600728c */ /* 0x008fc8000bf05070 */
[----:B------:R-:W-:-:S04]  /*0410*/  UISETP.NE.AND.EX UP0, UPT, UR7, URZ, UPT, UP0 ;  /* 0x000000ff0700728c */ /* 0x000fc8000bf05300 */
[----:B------:R-:W-:-:S04]  /*0420*/  UISETP.EQ.OR.EX UP3, UPT, UR5, URZ, !UP0, UP1 ;  /* 0x000000ff0500728c */ /* 0x000fc8000c762710 */
[----:B------:R-:W-:-:S05]  /*0430*/  UP2UR UR50, UPR, URZ, 0x8 ;  /* 0x00000008ff327883 */ /* 0x000fca0008000000 */
[----:B------:R-:W-:Y:S07]  /*0440*/  BRA.U !UP3, `(.L_x_8) ;  /* 0x000000010b207547 */ /* 0x000fee000b800000 */
[----:B------:R-:W-:Y:S01]  /*0450*/  UISETP.NE.U32.AND UP2, UPT, UR4, URZ, UPT ;  /* 0x000000ff0400728c */ /* 0x000fe2000bf45070 */
[----:B-----5:R-:W-:Y:S01]  /*0460*/  FSETP.NEU.AND P0, PT, R49, RZ, PT ;  /* 0x000000ff3100720b */ /* 0x020fe20003f0d000 */
[----:B------:R-:W-:Y:S02]  /*0470*/  USEL UR4, URZ, 0xffffffff, UP0 ;  /* 0xffffffffff047887 */ /* 0x000fe40008000000 */
[----:B------:R-:W-:-:S10]  /*0480*/  UISETP.NE.AND.EX UP2, UPT, UR5, URZ, UPT, UP2 ;  /* 0x000000ff0500728c */ /* 0x000fd4000bf45320 */
[----:B------:R-:W-:Y:S01]  /*0490*/  VOTEU.ANY UP1, P0 ;  /* 0x0000000000ff7886 */ /* 0x000fe20000020100 */
[----:B------:R-:W-:-:S04]  /*04a0*/  @!UP2 USEL UR4, URZ, 0xffffffff, UP1 ;  /* 0xffffffffff04a887 */ /* 0x000fc80008800000 */
[----:B------:R-:W-:-:S04]  /*04b0*/  ULOP3.LUT UR4, UR4, 0x1, URZ, 0xc0, !UPT ;  /* 0x0000000104047892 */ /* 0x000fc8000f8ec0ff */
[----:B------:R-:W-:-:S11]  /*04c0*/  UISETP.NE.U32.AND UP2, UPT, UR4, 0x1, UPT ;  /* 0x000000010400788c */ /* 0x000fd6000bf45070 */
.L_x_8:
[----:B-12---:R-:W1:Y:S01]  /*04d0*/  SHFL.IDX PT, R2, R101, RZ, 0x1f ;  /* 0x00001fff65027589 */ /* 0x006e6200000e0000 */
[----:B------:R-:W-:-:S04]  /*04e0*/  UISETP.NE.AND UP1, UPT, UR8, 0x2, UPT ;  /* 0x000000020800788c */ /* 0x000fc8000bf25270 */
[----:B------:R-:W-:Y:S01]  /*04f0*/  USEL UR6, URZ, 0x1, UP1 ;  /* 0x00000001ff067887 */ /* 0x000fe20008800000 */
[----:B-1----:R-:W-:-:S13]  /*0500*/  ISETP.NE.AND P0, PT, R2, RZ, PT ;  /* 0x000000ff0200720c */ /* 0x002fda0003f05270 */
[----:B------:R-:W-:Y:S05]  /*0510*/  @P0 BRA `(.L_x_9) ;  /* 0x0000000000bc0947 */ /* 0x000fea0003800000 */
[----:B------:R-:W-:Y:S01]  /*0520*/  ELECT P0, URZ, PT ;  /* 0x0000000000ff782f */ /* 0x000fe20003800000 */
[----:B------:R-:W-:-:S12]  /*0530*/  BSSY.RECONVERGENT B0, `(.L_x_9) ;  /* 0x000002d000007945 */ /* 0x000fd80003800200 */
[----:B------:R-:W-:Y:S05]  /*0540*/  @!P0 BRA `(.L_x_10) ;  /* 0x0000000000ac8947 */ /* 0x000fea0003800000 */
[----:B------:R-:W1:Y:S01]  /*0550*/  S2UR UR5, SR_CgaCtaId ;  /* 0x00000000000579c3 */ /* 0x000e620000008800 */
[----:B------:R-:W-:Y:S01]  /*0560*/  UMOV UR7, 0x400 ;  /* 0x0000040000077882 */ /* 0x000fe20000000000 */
[----:B------:R-:W-:Y:S02]  /*0570*/  UMOV UR4, 0x1 ;  /* 0x0000000100047882 */ /* 0x000fe40000000000 */
[----:B------:R-:W-:-:S04]  /*0580*/  UIADD3 UR10, UPT, UPT, -UR4, 0x100000, URZ ;  /* 0x00100000040a7890 */ /* 0x000fc8000fffe1ff */
[----:B------:R-:W-:Y:S02]  /*0590*/  USHF.L.U32 UR11, UR10, 0xb, URZ ;  /* 0x0000000b0a0b7899 */ /* 0x000fe400080006ff */
[----:B------:R-:W-:Y:S02]  /*05a0*/  USHF.L.U32 UR10, UR10, 0x1, URZ ;  /* 0x000000010a0a7899 */ /* 0x000fe400080006ff */
[----:B-1----:R-:W-:Y:S01]  /*05b0*/  ULEA UR5, UR5, UR7, 0x18 ;  /* 0x0000000705057291 */ /* 0x002fe2000f8ec0ff */
[----:B------:R-:W1:Y:S11]  /*05c0*/  FENCE.VIEW.ASYNC.S ;  /* 0x00000000000073c6 */ /* 0x000e760000000000 */
[----:B-1----:R1:W2:Y:S01]  /*05d0*/  SYNCS.EXCH.64 URZ, [UR5], UR10 ;  /* 0x0000000a05ff75b2 */ /* 0x0022a20008000100 */
[----:B------:R1:W3:Y:S01]  /*05e0*/  SYNCS.EXCH.64 URZ, [UR5+0x88], UR10 ;  /* 0x0000880a05ff75b2 */ /* 0x0002e20008000100 */
[----:B------:R1:W4:Y:S01]  /*05f0*/  SYNCS.EXCH.64 URZ, [UR5+0x8], UR10 ;  /* 0x0000080a05ff75b2 */ /* 0x0003220008000100 */
[----:B------:R1:W1:Y:S01]  /*0600*/  SYNCS.EXCH.64 URZ, [UR5+0x90], UR10 ;  /* 0x0000900a05ff75b2 */ /* 0x0002620008000100 */
        /* <DEDUP_REMOVED lines=30> */
[----:B--234-:R-:W-:Y:S01]  /*07f0*/  NOP ;  /* 0x0000000000007918 */ /* 0x01cfe20000000000 */
.L_x_10:
[----:B-1----:R-:W-:Y:S05]  /*0800*/  BSYNC.RECONVERGENT B0 ;  /* 0x0000000000007941 */ /* 0x002fea0003800200 */
.L_x_9:
[----:B------:R-:W1:Y:S01]  /*0810*/  SHFL.IDX PT, R2, R101, RZ, 0x1f ;  /* 0x00001fff65027589 */ /* 0x000e6200000e0000 */
[----:B------:R-:W-:Y:S01]  /*0820*/  NOP ;  /* 0x0000000000007918 */ /* 0x000fe20000000000 */
[----:B-1----:R-:W-:-:S13]  /*0830*/  ISETP.NE.AND P0, PT, R2, 0x1, PT ;  /* 0x000000010200780c */ /* 0x002fda0003f05270 */
[----:B------:R-:W-:Y:S05]  /*0840*/  @P0 BRA `(.L_x_11) ;  /* 0x0000000000480947 */ /* 0x000fea0003800000 */
[----:B------:R-:W1:Y:S01]  /*0850*/  S2UR UR7, SR_CgaCtaId ;  /* 0x00000000000779c3 */ /* 0x000e620000008800 */
[----:B------:R-:W-:Y:S01]  /*0860*/  UMOV UR9, 0x400 ;  /* 0x0000040000097882 */ /* 0x000fe20000000000 */
[----:B------:R-:W-:Y:S01]  /*0870*/  UMOV UR5, 0x20 ;  /* 0x0000002000057882 */ /* 0x000fe20000000000 */
[----:B------:R-:W-:Y:S01]  /*0880*/  UMOV UR4, 0x80 ;  /* 0x0000008000047882 */ /* 0x000fe20000000000 */
[----:B------:R-:W-:-:S04]  /*0890*/  UIADD3 UR10, UPT, UPT, -UR5, 0x100000, URZ ;  /* 0x00100000050a7890 */ /* 0x000fc8000fffe1ff */
[----:B------:R-:W-:Y:S02]  /*08a0*/  USHF.L.U32 UR11, UR10, 0xb, URZ ;  /* 0x0000000b0a0b7899 */ /* 0x000fe400080006ff */
[----:B------:R-:W-:Y:S02]  /*08b0*/  USHF.L.U32 UR10, UR10, 0x1, URZ ;  /* 0x000000010a0a7899 */ /* 0x000fe400080006ff */
[----:B------:R-:W-:-:S04]  /*08c0*/  UIADD3 UR4, UPT, UPT, -UR4, 0x100000, URZ ;  /* 0x0010000004047890 */ /* 0x000fc8000fffe1ff */
[----:B------:R-:W-:Y:S02]  /*08d0*/  USHF.L.U32 UR5, UR4, 0xb, URZ ;  /* 0x0000000b04057899 */ /* 0x000fe400080006ff */
[----:B------:R-:W-:Y:S01]  /*08e0*/  USHF.L.U32 UR4, UR4, 0x1, URZ ;  /* 0x0000000104047899 */ /* 0x000fe200080006ff */
[----:B------:R-:W-:Y:S01]  /*08f0*/  ELECT P0, URZ, PT ;  /* 0x0000000000ff782f */ /* 0x000fe20003800000 */
[----:B-1----:R-:W-:Y:S01]  /*0900*/  ULEA UR7, UR7, UR9, 0x18 ;  /* 0x0000000907077291 */ /* 0x002fe2000f8ec0ff */
[----:B------:R-:W1:Y:S11]  /*0910*/  FENCE.VIEW.ASYNC.S ;  /* 0x00000000000073c6 */ /* 0x000e760000000000 */
[----:B-1----:R1:W2:Y:S01]  /*0920*/  SYNCS.EXCH.64 URZ, [UR7+0x110], UR10 ;  /* 0x0001100a07ff75b2 */ /* 0x0022a20008000100 */
[----:B------:R1:W3:Y:S01]  /*0930*/  SYNCS.EXCH.64 URZ, [UR7+0x120], UR4 ;  /* 0x0001200407ff75b2 */ /* 0x0002e20008000100 */
[----:B------:R1:W4:Y:S01]  /*0940*/  SYNCS.EXCH.64 URZ, [UR7+0x118], UR10 ;  /* 0x0001180a07ff75b2 */ /* 0x0003220008000100 */
[----:B------:R1:W1:Y:S01]  /*0950*/  SYNCS.EXCH.64 URZ, [UR7+0x128], UR4 ;  /* 0x0001280407ff75b2 */ /* 0x0002620008000100 */
[----:B------:R-:W-:Y:S01]  /*0960*/  NOP ;  /* 0x0000000000007918 */ /* 0x000fe20000000000 */
.L_x_11:
[----:B------:R-:W2:Y:S01]  /*0970*/  SHFL.IDX PT, R2, R101, RZ, 0x1f ;  /* 0x00001fff65027589 */ /* 0x000ea200000e0000 */
[----:B------:R-:W-:Y:S01]  /*0980*/  NOP ;  /* 0x0000000000007918 */ /* 0x000fe20000000000 */
[----:B--2---:R-:W-:-:S13]  /*0990*/  ISETP.NE.AND P0, PT, R2, 0x3, PT ;  /* 0x000000030200780c */ /* 0x004fda0003f05270 */
[----:B------:R-:W-:Y:S05]  /*09a0*/  @P0 BRA `(.L_x_12) ;  /* 0x0000000000300947 */ /* 0x000fea0003800000 */
[----:B-1----:R-:W1:Y:S01]  /*09b0*/  S2UR UR5, SR_CgaCtaId ;  /* 0x00000000000579c3 */ /* 0x002e620000008800 */
[----:B------:R-:W-:Y:S01]  /*09c0*/  UMOV UR7, 0x400 ;  /* 0x0000040000077882 */ /* 0x000fe20000000000 */
[----:B------:R-:W-:Y:S01]  /*09d0*/  UMOV UR4, 0x20 ;  /* 0x0000002000047882 */ /* 0x000fe20000000000 */
[----:B------:R-:W-:Y:S01]  /*09e0*/  ELECT P0, URZ, PT ;  /* 0x0000000000ff782f */ /* 0x000fe20003800000 */
[----:B------:R-:W-:-:S04]  /*09f0*/  UIADD3 UR10, UPT, UPT, -UR4, 0x100000, URZ ;  /* 0x00100000040a7890 */ /* 0x000fc8000fffe1ff */
[----:B------:R-:W-:Y:S02]  /*0a00*/  USHF.L.U32 UR11, UR10, 0xb, URZ ;  /* 0x0000000b0a0b7899 */ /* 0x000fe400080006ff */
[----:B------:R-:W-:Y:S02]  /*0a10*/  USHF.L.U32 UR10, UR10, 0x1, URZ ;  /* 0x000000010a0a7899 */ /* 0x000fe400080006ff */
[----:B-1----:R-:W-:Y:S01]  /*0a20*/  ULEA UR5, UR5, UR7, 0x18 ;  /* 0x0000000705057291 */ /* 0x002fe2000f8ec0ff */
[----:B------:R-:W1:Y:S11]  /*0a30*/  FENCE.VIEW.ASYNC.S ;  /* 0x00000000000073c6 */ /* 0x000e760000000000 */
[----:B-1----:R2:W1:Y:S01]  /*0a40*/  SYNCS.EXCH.64 URZ, [UR5+0x130], UR10 ;  /* 0x0001300a05ff75b2 */ /* 0x0024620008000100 */
[----:B------:R2:W1:Y:S02]  /*0a50*/  SYNCS.EXCH.64 URZ, [UR5+0x138], UR10 ;  /* 0x0001380a05ff75b2 */ /* 0x0004640008000100 */
[----:B--2---:R-:W-:Y:S01]  /*0a60*/  NOP ;  /* 0x0000000000007918 */ /* 0x004fe20000000000 */
.L_x_12:
[----:B------:R-:W2:Y:S01]  /*0a70*/  SHFL.IDX PT, R2, R101, RZ, 0x1f ;  /* 0x00001fff65027589 */ /* 0x000ea200000e0000 */
[----:B------:R-:W-:Y:S01]  /*0a80*/  NOP ;  /* 0x0000000000007918 */ /* 0x000fe20000000000 */
[----:B--2---:R-:W-:-:S13]  /*0a90*/  ISETP.NE.AND P0, PT, R2, 0x4, PT ;  /* 0x000000040200780c */ /* 0x004fda0003f05270 */
[----:B------:R-:W-:Y:S05]  /*0aa0*/  @P0 BRA `(.L_x_13) ;  /* 0x00000000004c0947 */ /* 0x000fea0003800000 */
[----:B-1----:R-:W1:Y:S01]  /*0ab0*/  S2UR UR5, SR_CgaCtaId ;  /* 0x00000000000579c3 */ /* 0x002e620000008800 */
[----:B------:R-:W-:Y:S01]  /*0ac0*/  UMOV UR9, 0x100 ;  /* 0x0000010000097882 */ /* 0x000fe20000000000 */
[----:B------:R-:W-:Y:S01]  /*0ad0*/  UMOV UR7, 0x400 ;  /* 0x0000040000077882 */ /* 0x000fe20000000000 */
[----:B------:R-:W-:Y:S01]  /*0ae0*/  USEL UR9, UR9, 0xe0, UP2 ;  /* 0x000000e009097887 */ /* 0x000fe20009000000 */
[----:B------:R-:W-:Y:S01]  /*0af0*/  UMOV UR4, 0x1 ;  /* 0x0000000100047882 */ /* 0x000fe20000000000 */
[----:B------:R-:W-:Y:S01]  /*0b00*/  ELECT P0, URZ, PT ;  /* 0x0000000000ff782f */ /* 0x000fe20003800000 */
[----:B------:R-:W-:-:S04]  /*0b10*/  UIADD3 UR10, UPT, UPT, -UR4, 0x100000, URZ ;  /* 0x00100000040a7890 */ /* 0x000fc8000fffe1ff */
[----:B------:R-:W-:Y:S02]  /*0b20*/  USHF.L.U32 UR11, UR10, 0xb, URZ ;  /* 0x0000000b0a0b7899 */ /* 0x000fe400080006ff */
[----:B------:R-:W-:Y:S02]  /*0b30*/  USHF.L.U32 UR10, UR10, 0x1, URZ ;  /* 0x000000010a0a7899 */ /* 0x000fe400080006ff */
[----:B------:R-:W-:-:S04]  /*0b40*/  UIADD3 UR12, UPT, UPT, -UR9, 0x100000, URZ ;  /* 0x00100000090c7890 */ /* 0x000fc8000fffe1ff */
[----:B------:R-:W-:Y:S02]  /*0b50*/  USHF.L.U32 UR13, UR12, 0xb, URZ ;  /* 0x0000000b0c0d7899 */ /* 0x000fe400080006ff */
[----:B------:R-:W-:Y:S02]  /*0b60*/  USHF.L.U32 UR12, UR12, 0x1, URZ ;  /* 0x000000010c0c7899 */ /* 0x000fe400080006ff */
[----:B-1----:R-:W-:Y:S01]  /*0b70*/  ULEA UR5, UR5, UR7, 0x18 ;  /* 0x0000000705057291 */ /* 0x002fe2000f8ec0ff */
[----:B------:R-:W1:Y:S11]  /*0b80*/  FENCE.VIEW.ASYNC.S ;  /* 0x00000000000073c6 */ /* 0x000e760000000000 */
[----:B-1----:R2:W1:Y:S01]  /*0b90*/  SYNCS.EXCH.64 URZ, [UR5+0x140], UR10 ;  /* 0x0001400a05ff75b2 */ /* 0x0024620008000100 */
[----:B------:R2:W1:Y:S01]  /*0ba0*/  SYNCS.EXCH.64 URZ, [UR5+0x150], UR12 ;  /* 0x0001500c05ff75b2 */ /* 0x0004620008000100 */
[----:B------:R2:W1:Y:S01]  /*0bb0*/  SYNCS.EXCH.64 URZ, [UR5+0x148], UR10 ;  /* 0x0001480a05ff75b2 */ /* 0x0004620008000100 */
[----:B------:R2:W1:Y:S02]  /*0bc0*/  SYNCS.EXCH.64 URZ, [UR5+0x158], UR12 ;  /* 0x0001580c05ff75b2 */ /* 0x0004640008000100 */
[----:B--2---:R-:W-:Y:S01]  /*0bd0*/  NOP ;  /* 0x0000000000007918 */ /* 0x004fe20000000000 */
.L_x_13:
[----:B------:R-:W2:Y:S01]  /*0be0*/  SHFL.IDX PT, R2, R101, RZ, 0x1f ;  /* 0x00001fff65027589 */ /* 0x000ea200000e0000 */
[----:B------:R-:W-:Y:S01]  /*0bf0*/  NOP ;  /* 0x0000000000007918 */ /* 0x000fe20000000000 */
[----:B--2---:R-:W-:-:S13]  /*0c00*/  ISETP.NE.AND P0, PT, R2, 0x5, PT ;  /* 0x000000050200780c */ /* 0x004fda0003f05270 */
[----:B------:R-:W-:Y:S05]  /*0c10*/  @P0 BRA `(.L_x_14) ;  /* 0x0000000000580947 */ /* 0x000fea0003800000 */
[----:B-1----:R-:W1:Y:S01]  /*0c20*/  S2UR UR7, SR_CgaCtaId ;  /* 0x00000000000779c3 */ /* 0x002e620000008800 */
        /* <DEDUP_REMOVED lines=12> */
[----:B-1----:R2:W1:Y:S01]  /*0cf0*/  SYNCS.EXCH.64 URZ, [UR7+0x160], UR10 ;  /* 0x0001600a07ff75b2 */ /* 0x0024620008000100 */
[----:B------:R2:W1:Y:S01]  /*0d00*/  SYNCS.EXCH.64 URZ, [UR7+0x180], UR4 ;  /* 0x0001800407ff75b2 */ /* 0x0004620008000100 */
[----:B------:R2:W1:Y:S01]  /*0d10*/  SYNCS.EXCH.64 URZ, [UR7+0x168], UR10 ;  /* 0x0001680a07ff75b2 */ /* 0x0004620008000100 */
[----:B------:R2:W1:Y:S01]  /*0d20*/  SYNCS.EXCH.64 URZ, [UR7+0x188], UR4 ;  /* 0x0001880407ff75b2 */ /* 0x0004620008000100 */
[----:B------:R2:W1:Y:S01]  /*0d30*/  SYNCS.EXCH.64 URZ, [UR7+0x170], UR10 ;  /* 0x0001700a07ff75b2 */ /* 0x0004620008000100 */
[----:B------:R2:W1:Y:S01]  /*0d40*/  SYNCS.EXCH.64 URZ, [UR7+0x190], UR4 ;  /* 0x0001900407ff75b2 */ /* 0x0004620008000100 */
[----:B------:R2:W1:Y:S01]  /*0d50*/  SYNCS.EXCH.64 URZ, [UR7+0x178], UR10 ;  /* 0x0001780a07ff75b2 */ /* 0x0004620008000100 */
[----:B------:R2:W1:Y:S02]  /*0d60*/  SYNCS.EXCH.64 URZ, [UR7+0x198], UR4 ;  /* 0x0001980407ff75b2 */ /* 0x0004640008000100 */
[----:B--2---:R-:W-:Y:S01]  /*0d70*/  NOP ;  /* 0x0000000000007918 */ /* 0x004fe20000000000 */
.L_x_14:
        /* <DEDUP_REMOVED lines=18> */
.L_x_15:
[----:B-1----:R-:W1:Y:S01]  /*0ea0*/  S2UR UR5, SR_CTAID.X ;  /* 0x00000000000579c3 */ /* 0x002e620000002500 */
[----:B------:R-:W-:-:S05]  /*0eb0*/  CS2R.32 R96, SR_CgaSize ;  /* 0x0000000000607805 */ /* 0x000fca0000008a00 */
[----:B------:R-:W-:-:S05]  /*0ec0*/  IMAD R96, R96, -0xa0, RZ ;  /* 0xffffff6060607824 */ /* 0x000fca00078e02ff */
[----:B------:R-:W-:-:S14]  /*0ed0*/  R2UR UR9, R96 ;  /* 0x00000000600972ca */ /* 0x000fdc00000e0000 */
[----:B------:R-:W2:Y:S01]  /*0ee0*/  LDCU UR9, c[0x0][UR9+0x2b0] ;  /* 0x00005600090977ac */ /* 0x000ea20008000800 */
[----:B------:R-:W-:Y:S01]  /*0ef0*/  NOP ;  /* 0x0000000000007918 */ /* 0x000fe20000000000 */
[----:B------:R-:W-:-:S05]  /*0f00*/  CS2R.32 R96, SR_CgaSize ;  /* 0x0000000000607805 */ /* 0x000fca0000008a00 */
[----:B------:R-:W-:-:S05]  /*0f10*/  IMAD R96, R96, -0xa0, RZ ;  /* 0xffffff6060607824 */ /* 0x000fca00078e02ff */
[----:B------:R-:W-:-:S14]  /*0f20*/  R2UR UR7, R96 ;  /* 0x00000000600772ca */ /* 0x000fdc00000e0000 */
[----:B------:R-:W3:Y:S01]  /*0f30*/  LDCU UR7, c[0x0][UR7+0x2b4] ;  /* 0x00005680070777ac */ /* 0x000ee20008000800 */
[----:B------:R-:W4:Y:S08]  /*0f40*/  S2UR UR4, SR_CTAID.Y ;  /* 0x00000000000479c3 */ /* 0x000f300000002600 */
[----:B------:R-:W3:Y:S01]  /*0f50*/  LDC R9, c[0x0][0xb24] ;  /* 0x0002c900ff097b82 */ /* 0x000ee20000000800 */
[----:B-1----:R-:W-:-:S02]  /*0f60*/  I2FP.F32.U32 R4, UR5 ;  /* 0x0000000500047c45 */ /* 0x002fc40008201000 */
[----:B------:R-:W-:-:S05]  /*0f70*/  CS2R.32 R5, SR_CgaSize ;  /* 0x0000000000057805 */ /* 0x000fca0000008a00 */
[----:B------:R-:W-:-:S06]  /*0f80*/  IMAD R5, R5, -0xa0, RZ ;  /* 0xffffff6005057824 */ /* 0x000fcc00078e02ff */
[----:B------:R-:W1:Y:S01]  /*0f90*/  LDC R5, c[0x0][R5+0x2a0] ;  /* 0x0000a80005057b82 */ /* 0x000e620000000800 */
[----:B------:R-:W-:Y:S01]  /*0fa0*/  MOV R21, UR5 ;  /* 0x0000000500157c02 */ /* 0x000fe20008000f00 */
[----:B--2---:R-:W-:Y:S01]  /*0fb0*/  FMUL R4, R4, UR9 ;  /* 0x0000000904047c20 */ /* 0x004fe20008400000 */
[----:B----4-:R-:W-:Y:S02]  /*0fc0*/  I2FP.F32.U32 R2, UR4 ;  /* 0x0000000400027c45 */ /* 0x010fe40008201000 */
[----:B------:R-:W-:-:S05]  /*0fd0*/  CS2R.32 R3, SR_CgaSize ;  /* 0x0000000000037805 */ /* 0x000fca0000008a00 */
[----:B------:R-:W-:-:S06]  /*0fe0*/  IMAD R3, R3, -0xa0, RZ ;  /* 0xffffff6003037824 */ /* 0x000fcc00078e02ff */
[----:B------:R-:W2:Y:S01]  /*0ff0*/  LDC R3, c[0x0][R3+0x2a4] ;  /* 0x0000a90003037b82 */ /* 0x000ea20000000800 */
[----:B------:R-:W4:Y:S01]  /*1000*/  F2I.U32.TRUNC.NTZ R96, R4 ;  /* 0x0000000400607305 */ /* 0x000f22000020f000 */
[----:B------:R-:W-:Y:S01]  /*1010*/  MOV R20, UR4 ;  /* 0x0000000400147c02 */ /* 0x000fe20008000f00 */
[----:B---3--:R-:W-:-:S05]  /*1020*/  FMUL R2, R2, UR7 ;  /* 0x0000000702027c20 */ /* 0x008fca0008400000 */
[----:B------:R-:W-:Y:S01]  /*1030*/  BAR.SYNC.DEFER_BLOCKING 0x0 ;  /* 0x0000000000007b1d */ /* 0x000fe20000010000 */
[----:B------:R-:W-:-:S05]  /*1040*/  ISETP.GE.AND P0, PT, R9, 0x1, PT ;  /* 0x000000010900780c */ /* 0x000fca0003f06270 */
[----:B------:R-:W3:Y:S02]  /*1050*/  F2I.U32.TRUNC.NTZ R94, R2 ;  /* 0x00000002005e7305 */ /* 0x000ee4000020f000 */
[----:B------:R-:W2:Y:S01]  /*1060*/  S2UR UR36, SR_CTAID.Z ;  /* 0x00000000002479c3 */ /* 0x000ea20000002700 */
[----:B----4-:R-:W-:-:S05]  /*1070*/  IADD3 R96, PT, PT, -R96, RZ, RZ ;  /* 0x000000ff60607210 */ /* 0x010fca0007ffe1ff */
[----:B-1----:R-:W-:Y:S01]  /*1080*/  IMAD R96, R5, R96, UR5 ;  /* 0x0000000505607e24 */ /* 0x002fe2000f8e0260 */
[----:B---3--:R-:W-:-:S05]  /*1090*/  IADD3 R94, PT, PT, -R94, RZ, RZ ;  /* 0x000000ff5e5e7210 */ /* 0x008fca0007ffe1ff */
[----:B--2---:R-:W-:Y:S01]  /*10a0*/  IMAD R94, R3, R94, UR4 ;  /* 0x00000004035e7e24 */ /* 0x004fe2000f8e025e */
[----:B------:R-:W-:Y:S06]  /*10b0*/  @!P0 BRA `(.L_x_16) ;  /* 0x0000000000b88947 */ /* 0x000fec0003800000 */
[----:B------:R-:W1:Y:S01]  /*10c0*/  LDC.64 R4, c[0x0][0xb18] ;  /* 0x0002c600ff047b82 */ /* 0x000e620000000a00 */
[----:B------:R-:W-:-:S07]  /*10d0*/  ISETP.NE.AND P0, PT, R9, 0x1, PT ;  /* 0x000000010900780c */ /* 0x000fce0003f05270 */
[----:B------:R-:W2:Y:S08]  /*10e0*/  LDC R10, c[0x0][0xb0c] ;  /* 0x0002c300ff0a7b82 */ /* 0x000eb00000000800 */
[----:B------:R-:W3:Y:S08]  /*10f0*/  LDC R11, c[0x0][0x370] ;  /* 0x0000dc00ff0b7b82 */ /* 0x000ef00000000800 */
[----:B------:R-:W4:Y:S01]  /*1100*/  LDC R12, c[0x0][0x374] ;  /* 0x0000dd00ff0c7b82 */ /* 0x000f220000000800 */
[----:B-1----:R-:W-:-:S07]  /*1110*/  ISETP.NE.AND P1, PT, R4, 0x1, PT ;  /* 0x000000010400780c */ /* 0x002fce0003f25270 */
[----:B------:R-:W3:Y:S01]  /*1120*/  LDC.64 R6, c[0x0][0xb10] ;  /* 0x0002c400ff067b82 */ /* 0x000ee20000000a00 */
[----:B--2---:R-:W-:-:S07]  /*1130*/  ISETP.NE.AND P2, PT, R10, 0x1, PT ;  /* 0x000000010a00780c */ /* 0x004fce0003f45270 */
[----:B------:R-:W1:Y:S08]  /*1140*/  LDC R8, c[0x0][0xb20] ;  /* 0x0002c800ff087b82 */ /* 0x000e700000000800 */
[----:B------:R-:W2:Y:S01]  /*1150*/  LDC.64 R2, c[0x0][0xb28] ;  /* 0x0002ca00ff027b82 */ /* 0x000ea20000000a00 */
[----:B----4-:R-:W-:-:S04]  /*1160*/  IMAD.HI.U32 R13, R12, R5, RZ ;  /* 0x000000050c0d7227 */ /* 0x010fc800078e00ff */
[----:B------:R-:W-:-:S04]  /*1170*/  IMAD.HI.U32 R5, R20, R5, RZ ;  /* 0x0000000514057227 */ /* 0x000fc800078e00ff */
[----:B---3--:R-:W-:-:S04]  /*1180*/  IMAD.HI.U32 R14, R11, R6, RZ ;  /* 0x000000060b0e7227 */ /* 0x008fc800078e00ff */
[C---:B------:R-:W-:Y:S01]  /*1190*/  IMAD.HI.U32 R16, R21.reuse, R6, RZ ;  /* 0x0000000615107227 */ /* 0x040fe200078e00ff */
[-C--:B------:R-:W-:Y:S02]  /*11a0*/  @P2 SHF.R.U32.HI R11, RZ, R7.reuse, R14 ;  /* 0x00000007ff0b2219 */ /* 0x080fe4000001160e */
[-C--:B-1----:R-:W-:Y:S02]  /*11b0*/  @P1 SHF.R.U32.HI R12, RZ, R8.reuse, R13 ;  /* 0x00000008ff0c1219 */ /* 0x082fe4000001160d */
[----:B------:R-:W-:Y:S02]  /*11c0*/  SHF.R.U32.HI R5, RZ, R8, R5 ;  /* 0x00000008ff057219 */ /* 0x000fe40000011605 */
[----:B------:R-:W-:Y:S02]  /*11d0*/  SHF.R.U32.HI R16, RZ, R7, R16 ;  /* 0x00000007ff107219 */ /* 0x000fe40000011610 */
[----:B------:R-:W-:Y:S01]  /*11e0*/  SEL R5, R20, R5, !P1 ;  /* 0x0000000514057207 */ /* 0x000fe20004800000 */
[----:B--2---:R-:W-:Y:S01]  /*11f0*/  IMAD.HI.U32 R14, R12, R2, RZ ;  /* 0x000000020c0e7227 */ /* 0x004fe200078e00ff */
[----:B------:R-:W-:-:S02]  /*1200*/  SEL R7, R21, R16, !P2 ;  /* 0x0000001015077207 */ /* 0x000fc40005000000 */
[----:B------:R-:W-:Y:S01]  /*1210*/  IADD3 R13, PT, PT, -R5, RZ, RZ ;  /* 0x000000ff050d7210 */ /* 0x000fe20007ffe1ff */
[----:B------:R-:W-:Y:S01]  /*1220*/  IMAD.HI.U32 R6, R11, R2, RZ ;  /* 0x000000020b067227 */ /* 0x000fe200078e00ff */
[----:B------:R-:W-:-:S03]  /*1230*/  @P0 SHF.R.U32.HI R12, RZ, R3, R14 ;  /* 0x00000003ff0c0219 */ /* 0x000fc6000001160e */
[----:B------:R-:W-:Y:S01]  /*1240*/  IMAD R13, R4, R13, R20 ;  /* 0x0000000d040d7224 */ /* 0x000fe200078e0214 */
[----:B------:R-:W-:Y:S01]  /*1250*/  @P0 SHF.R.U32.HI R11, RZ, R3, R6 ;  /* 0x00000003ff0b0219 */ /* 0x000fe20000011606 */
[----:B------:R-:W-:-:S04]  /*1260*/  IMAD R12, R12, R9, RZ ;  /* 0x000000090c0c7224 */ /* 0x000fc800078e02ff */
[----:B------:R-:W-:Y:S01]  /*1270*/  IMAD R6, R11, R9, RZ ;  /* 0x000000090b067224 */ /* 0x000fe200078e02ff */
[----:B------:R-:W-:-:S04]  /*1280*/  ISETP.GE.AND P1, PT, R5, R12, PT ;  /* 0x0000000c0500720c */ /* 0x000fc80003f26270 */
[----:B------:R-:W-:Y:S01]  /*1290*/  ISETP.GE.OR P1, PT, R7, R6, P1 ;  /* 0x000000060700720c */ /* 0x000fe20000f26670 */
[----:B------:R-:W-:-:S05]  /*12a0*/  IMAD.HI.U32 R6, R5, R2, RZ ;  /* 0x0000000205067227 */ /* 0x000fca00078e00ff */
[----:B------:R-:W-:-:S04]  /*12b0*/  SHF.R.U32.HI R6, RZ, R3, R6 ;  /* 0x00000003ff067219 */ /* 0x000fc80000011606 */
[----:B------:R-:W-:-:S03]  /*12c0*/  SEL R6, R5, R6, !P0 ;  /* 0x0000000605067207 */ /* 0x000fc60004000000 */
[----:B------:R-:W-:Y:S01]  /*12d0*/  @!P1 IMAD.HI.U32 R8, R7, R2, RZ ;  /* 0x0000000207089227 */ /* 0x000fe200078e00ff */
[----:B------:R-:W-:-:S04]  /*12e0*/  IADD3 R2, PT, PT, -R6, RZ, RZ ;  /* 0x000000ff06027210 */ /* 0x000fc80007ffe1ff */
[----:B------:R-:W-:Y:S01]  /*12f0*/  @!P1 SHF.R.U32.HI R8, RZ, R3, R8 ;  /* 0x00000003ff089219 */ /* 0x000fe20000011608 */
[----:B------:R-:W-:-:S03]  /*1300*/  IMAD R2, R9, R2, R5 ;  /* 0x0000000209027224 */ /* 0x000fc600078e0205 */
[----:B------:R-:W-:-:S05]  /*1310*/  @!P1 SEL R3, R7, R8, !P0 ;  /* 0x0000000807039207 */ /* 0x000fca0004000000 */
[--C-:B------:R-:W-:Y:S02]  /*1320*/  @!P1 IMAD.IADD R6, R6, 0x1, -R3.reuse ;  /* 0x0000000106069824 */ /* 0x100fe400078e0a03 */
[----:B------:R-:W-:Y:S01]  /*1330*/  @!P1 IMAD R3, R2, R11, R3 ;  /* 0x0000000b02039224 */ /* 0x000fe200078e0203 */
[----:B------:R-:W-:Y:S01]  /*1340*/  IADD3 R2, PT, PT, -R7, RZ, RZ ;  /* 0x000000ff07027210 */ /* 0x000fe20007ffe1ff */
[----:B------:R-:W-:Y:S02]  /*1350*/  @!P1 IMAD R5, R6, R9, R7 ;  /* 0x0000000906059224 */ /* 0x000fe400078e0207 */
[----:B------:R-:W-:Y:S02]  /*1360*/  @!P1 IMAD.MOV.U32 R7, RZ, RZ, R3 ;  /* 0x000000ffff079224 */ /* 0x000fe400078e0003 */
[----:B------:R-:W-:Y:S02]  /*1370*/  IMAD R2, R10, R2, R21 ;  /* 0x000000020a027224 */ /* 0x000fe400078e0215 */
[----:B------:R-:W-:-:S02]  /*1380*/  IMAD R20, R5, R4, R13 ;  /* 0x0000000405147224 */ /* 0x000fc400078e020d */
[----:B------:R-:W-:Y:S02]  /*1390*/  IMAD R21, R7, R10, R2 ;  /* 0x0000000a07157224 */ /* 0x000fe400078e0202 */
.L_x_16:
[----:B------:R-:W1:Y:S01]  /*13a0*/  LDCU UR4, c[0x0][0xb30] ;  /* 0x00016600ff0477ac */ /* 0x000e620008000800 */
[----:B------:R-:W2:Y:S08]  /*13b0*/  S2UR UR37, SR_CgaCtaId ;  /* 0x00000000002579c3 */ /* 0x000eb00000008800 */
[----:B------:R-:W3:Y:S01]  /*13c0*/  LDC R40, c[0x0][0xb24] ;  /* 0x0002c900ff287b82 */ /* 0x000ee20000000800 */
[----:B-1----:R-:W-:-:S09]  /*13d0*/  UISETP.NE.AND UP1, UPT, UR4, 0x1, UPT ;  /* 0x000000010400788c */ /* 0x002fd2000bf25270 */
[----:B--2---:R-:W-:Y:S05]  /*13e0*/  BRA.U UP1, `(.L_x_17) ;  /* 0x0000000101407547 */ /* 0x004fea000b800000 */
[----:B------:R-:W1:Y:S08]  /*13f0*/  LDC.64 R4, c[0x0][0xb10] ;  /* 0x0002c400ff047b82 */ /* 0x000e700000000a00 */
[----:B------:R-:W2:Y:S08]  /*1400*/  LDC.64 R2, c[0x0][0xb18] ;  /* 0x0002c600ff027b82 */ /* 0x000eb00000000a00 */
[----:B------:R-:W4:Y:S08]  /*1410*/  LDC R6, c[0x0][0xb20] ;  /* 0x0002c800ff067b82 */ /* 0x000f300000000800 */
[----:B------:R-:W3:Y:S01]  /*1420*/  LDC R8, c[0x0][0xb0c] ;  /* 0x0002c300ff087b82 */ /* 0x000ee20000000800 */
[----:B-1----:R-:W-:-:S05]  /*1430*/  IMAD.HI.U32 R4, R21, R4, RZ ;  /* 0x0000000415047227 */ /* 0x002fca00078e00ff */
[----:B------:R-:W-:Y:S01]  /*1440*/  SHF.R.U32.HI R4, RZ, R5, R4 ;  /* 0x00000005ff047219 */ /* 0x000fe20000011604 */
[----:B--2---:R-:W-:Y:S01]  /*1450*/  IMAD.HI.U32 R3, R20, R3, RZ ;  /* 0x0000000314037227 */ /* 0x004fe200078e00ff */
[----:B------:R-:W-:-:S04]  /*1460*/  ISETP.NE.AND P0, PT, R2, 0x1, PT ;  /* 0x000000010200780c */ /* 0x000fc80003f05270 */
[----:B----4-:R-:W-:-:S04]  /*1470*/  SHF.R.U32.HI R3, RZ, R6, R3 ;  /* 0x00000006ff037219 */ /* 0x010fc80000011603 */
[----:B------:R-:W-:Y:S02]  /*1480*/  SEL R3, R20, R3, !P0 ;  /* 0x0000000314037207 */ /* 0x000fe40004000000 */
[----:B---3--:R-:W-:-:S04]  /*1490*/  ISETP.NE.AND P1, PT, R8, 0x1, PT ;  /* 0x000000010800780c */ /* 0x008fc80003f25270 */
[----:B------:R-:W-:-:S05]  /*14a0*/  SEL R4, R21, R4, !P1 ;  /* 0x0000000415047207 */ /* 0x000fca0004800000 */
[----:B------:R-:W-:Y:S02]  /*14b0*/  IMAD.IADD R5, R3, 0x1, -R4 ;  /* 0x0000000103057824 */ /* 0x000fe400078e0a04 */
[----:B------:R-:W-:Y:S02]  /*14c0*/  IMAD.IADD R3, R4, 0x1, -R3 ;  /* 0x0000000104037824 */ /* 0x000fe400078e0a03 */
[----:B------:R-:W-:Y:S02]  /*14d0*/  IMAD R21, R5, R8, R21 ;  /* 0x0000000805157224 */ /* 0x000fe400078e0215 */
[----:B------:R-:W-:-:S07]  /*14e0*/  IMAD R20, R3, R2, R20 ;  /* 0x0000000203147224 */ /* 0x000fce00078e0214 */
.L_x_17:
[----:B------:R-:W-:Y:S01]  /*14f0*/  BAR.SYNC.DEFER_BLOCKING 0x0 ;  /* 0x0000000000007b1d */ /* 0x000fe20000010000 */
[----:B------:R-:W-:Y:S01]  /*1500*/  UISETP.NE.AND UP1, UPT, UR8, 0x2, UPT ;  /* 0x000000020800788c */ /* 0x000fe2000bf25270 */
[----:B------:R-:W-:Y:S02]  /*1510*/  ISETP.NE.OR P5, PT, R0, 0x2, !P5 ;  /* 0x000000020000780c */ /* 0x000fe40006fa5670 */
[----:B------:R-:W-:-:S06]  /*1520*/  LOP3.LUT R2, R108, 0x1f, RZ, 0xc0, !PT ;  /* 0x0000001f6c027812 */ /* 0x000fcc00078ec0ff */
[----:B------:R-:W-:Y:S05]  /*1530*/  BRA.U UP1, `(.L_x_18) ;  /* 0x0000001901347547 */ /* 0x000fea000b800000 */
[----:B------:R-:W1:Y:S01]  /*1540*/  LDCU UR13, c[0x0][0x38c] ;  /* 0x00007180ff0d77ac */ /* 0x000e620008000800 */
[----:B------:R-:W2:Y:S01]  /*1550*/  LDC R9, c[0x0][0x370] ;  /* 0x0000dc00ff097b82 */ /* 0x000ea20000000800 */
[----:B------:R-:W-:Y:S01]  /*1560*/  PLOP3.LUT P1, PT, PT, PT, UP2, 0x80, 0x8 ;  /* 0x000000000008781c */ /* 0x000fe20003f2f028 */
[----:B------:R-:W-:Y:S01]  /*1570*/  HFMA2 R12, -RZ, RZ, 0, 0 ;  /* 0x00000000ff0c7431 */ /* 0x000fe200000001ff */
[----:B------:R-:W-:Y:S01]  /*1580*/  ISETP.EQ.OR P4, PT, R2, RZ, P5 ;  /* 0x000000ff0200720c */ /* 0x000fe20002f82670 */
[----:B------:R-:W-:Y:S01]  /*1590*/  IMAD.MOV.U32 R15, RZ, RZ, 0x1 ;  /* 0x00000001ff0f7424 */ /* 0x000fe200078e00ff */
[----:B------:R-:W-:Y:S01]  /*15a0*/  PLOP3.LUT P1, PT, P1, PT, PT, 0x8, 0x80 ;  /* 0x000000000080781c */ /* 0x000fe20000f2e170 */
[----:B------:R-:W-:Y:S01]  /*15b0*/  IMAD.MOV.U32 R14, RZ, RZ, RZ ;  /* 0x000000ffff0e7224 */ /* 0x000fe200078e00ff */
[----:B------:R-:W-:Y:S01]  /*15c0*/  MOV R8, 0x1 ;  /* 0x0000000100087802 */ /* 0x000fe20000000f00 */
[----:B------:R-:W4:Y:S01]  /*15d0*/  LDC R0, c[0x0][0x374] ;  /* 0x0000dd00ff007b82 */ /* 0x000f220000000800 */
[----:B------:R-:W-:Y:S01]  /*15e0*/  IMAD.MOV.U32 R10, RZ, RZ, RZ ;  /* 0x000000ffff0a7224 */ /* 0x000fe200078e00ff */
[----:B------:R-:W2:Y:S01]  /*15f0*/  LDCU.64 UR22, c[0x0][0x348] ;  /* 0x00006900ff1677ac */ /* 0x000ea20008000a00 */
[----:B------:R-:W-:Y:S01]  /*1600*/  UMOV UR6, URZ ;  /* 0x000000ff00067c82 */ /* 0x000fe20008000000 */
[----:B-1----:R-:W-:-:S04]  /*1610*/  UIADD3 UR5, UPT, UPT, UR13, 0x3f, URZ ;  /* 0x0000003f0d057890 */ /* 0x002fc8000fffe0ff */
[----:B------:R-:W-:-:S04]  /*1620*/  USHF.R.S32.HI UR4, URZ, 0x1f, UR5 ;  /* 0x0000001fff047899 */ /* 0x000fc80008011405 */
[----:B------:R-:W-:-:S04]  /*1630*/  ULEA.HI UR4, UR4, UR5, URZ, 0x6 ;  /* 0x0000000504047291 */ /* 0x000fc8000f8f30ff */
[----:B------:R-:W-:Y:S02]  /*1640*/  USHF.R.S32.HI UR15, URZ, 0x6, UR4 ;  /* 0x00000006ff0f7899 */ /* 0x000fe40008011404 */
[----:B------:R-:W-:Y:S02]  /*1650*/  UIADD3 UR4, UPT, UPT, UR13, -0x1, URZ ;  /* 0xffffffff0d047890 */ /* 0x000fe4000fffe0ff */
[----:B------:R-:W-:Y:S02]  /*1660*/  UISETP.LT.U32.AND UP0, UPT, UR15, 0x11, UPT ;  /* 0x000000110f00788c */ /* 0x000fe4000bf01070 */
[----:B------:R-:W-:Y:S02]  /*1670*/  UISETP.GE.U32.AND UP1, UPT, UR4, -0x7f, UPT ;  /* 0xffffff810400788c */ /* 0x000fe4000bf26070 */
[----:B------:R-:W-:Y:S02]  /*1680*/  USEL UR14, UR15, 0x11, UP0 ;  /* 0x000000110f0e7887 */ /* 0x000fe40008000000 */
[----:B------:R-:W-:-:S02]  /*1690*/  UIADD3 UR13, UPT, UPT, UR13, 0x7e, URZ ;  /* 0x0000007e0d0d7890 */ /* 0x000fc4000fffe0ff */
[----:B------:R-:W-:Y:S02]  /*16a0*/  UIADD3 UR5, UPT, UPT, UR14, -0x1, URZ ;  /* 0xffffffff0e057890 */ /* 0x000fe4000fffe0ff */
[----:B------:R-:W-:-:S03]  /*16b0*/  UIADD3 UR7, UPT, UPT, UR15, -UR14, URZ ;  /* 0x8000000e0f077290 */ /* 0x000fc6000fffe0ff */
[----:B------:R-:W-:-:S04]  /*16c0*/  @UP1 UIADD3 UR5, UPT, UPT, UR14, URZ, URZ ;  /* 0x000000ff0e051290 */ /* 0x000fc8000fffe0ff */
[----:B--2---:R-:W-:-:S12]  /*16d0*/  UIADD3 UR5, UPT, UPT, UR5, 0x1, URZ ;  /* 0x0000000105057890 */ /* 0x004fd8000fffe0ff */
.L_x_36:
[----:B------:R-:W-:Y:S01]  /*16e0*/  UISETP.NE.AND UP0, UPT, UR37, URZ, UPT ;  /* 0x000000ff2500728c */ /* 0x000fe2000bf05270 */
[----:B------:R-:W1:Y:S08]  /*16f0*/  S2UR UR37, SR_CgaCtaId ;  /* 0x00000000002579c3 */ /* 0x000e700000008800 */
[----:B------:R-:W-:Y:S05]  /*1700*/  BRA.U UP0, `(.L_x_19) ;  /* 0x0000000100347547 */ /* 0x000fea000b800000 */
[----:B------:R-:W2:Y:S01]  /*1710*/  S2R R2, SR_CgaCtaId ;  /* 0x0000000000027919 */ /* 0x000ea20000008800 */
[----:B------:R-:W-:-:S04]  /*1720*/  MOV R3, 0x400 ;  /* 0x0000040000037802 */ /* 0x000fc80000000f00 */
[----:B--2---:R-:W-:Y:S02]  /*1730*/  LEA R3, R2, R3, 0x18 ;  /* 0x0000000302037211 */ /* 0x004fe400078ec0ff */
[----:B------:R-:W-:-:S03]  /*1740*/  SHF.L.U32 R2, R8, 0x1f, RZ ;  /* 0x0000001f08027819 */ /* 0x000fc600000006ff */
[----:B------:R-:W-:-:S04]  /*1750*/  IMAD R3, R10, 0x8, R3 ;  /* 0x000000080a037824 */ /* 0x000fc800078e0203 */
[----:B------:R-:W2:Y:S02]  /*1760*/  SYNCS.PHASECHK.TRANS64.TRYWAIT P0, [R3+URZ+0x1b0], R2 ;  /* 0x0001b002030075a7 */ /* 0x000ea400080011ff */
[----:B--2---:R-:W-:Y:S05]  /*1770*/  @!P0 BRA `(.L_x_20) ;  /* 0x0000006000948947 */ /* 0x004fea0003800000 */
.L_x_119:
[----:B------:R-:W-:Y:S01]  /*1780*/  VIADD R10, R10, 0x1 ;  /* 0x000000010a0a7836 */ /* 0x000fe20000000000 */
[----:B------:R2:W-:Y:S04]  /*1790*/  SYNCS.ARRIVE.TRANS64.A1T0 RZ, [R3+URZ+0x1a0], RZ ;  /* 0x0001a0ff03ff79a7 */ /* 0x0005e800081000ff */
[----:B------:R-:W-:-:S04]  /*17a0*/  ISETP.NE.AND P0, PT, R10, 0x2, PT ;  /* 0x000000020a00780c */ /* 0x000fc80003f05270 */
[----:B------:R-:W-:Y:S02]  /*17b0*/  SEL R10, R10, RZ, P0 ;  /* 0x000000ff0a0a7207 */ /* 0x000fe40000000000 */
[----:B--2---:R-:W-:-:S04]  /*17c0*/  SEL R3, RZ, 0x1, P0 ;  /* 0x00000001ff037807 */ /* 0x004fc80000000000 */
[----:B------:R-:W-:-:S07]  /*17d0*/  LOP3.LUT R8, R8, R3, RZ, 0x3c, !PT ;  /* 0x0000000308087212 */ /* 0x000fce00078e3cff */
.L_x_19:
[----:B------:R-:W-:Y:S01]  /*17e0*/  UMOV UR4, 0x400 ;  /* 0x0000040000047882 */ /* 0x000fe20000000000 */
[----:B------:R-:W-:Y:S01]  /*17f0*/  SHF.L.U32 R2, R15, 0x1f, RZ ;  /* 0x0000001f0f027819 */ /* 0x000fe200000006ff */
[----:B-1----:R-:W-:Y:S01]  /*1800*/  ULEA UR4, UR37, UR4, 0x18 ;  /* 0x0000000425047291 */ /* 0x002fe2000f8ec0ff */
[----:B------:R-:W-:Y:S01]  /*1810*/  R2UR UR34, R21 ;  /* 0x00000000152272ca */ /* 0x000fe200000e0000 */
[----:B------:R-:W-:Y:S01]  /*1820*/  UISETP.GE.U32.AND UP0, UPT, UR13, 0x7f, UPT ;  /* 0x0000007f0d00788c */ /* 0x000fe2000bf06070 */
[----:B------:R-:W-:Y:S01]  /*1830*/  R2UR UR11, R20 ;  /* 0x00000000140b72ca */ /* 0x000fe200000e0000 */
[----:B------:R-:W-:Y:S01]  /*1840*/  ULEA UR8, UR6, UR4, 0x3 ;  /* 0x0000000406087291 */ /* 0x000fe2000f8e18ff */
[----:B------:R-:W-:-:S08]  /*1850*/  UMOV UR24, URZ ;  /* 0x000000ff00187c82 */ /* 0x000fd00008000000 */
[----:B------:R1:W2:Y:S01]  /*1860*/  SYNCS.PHASECHK.TRANS64.TRYWAIT P0, [UR8+0x88], R2 ;  /* 0x00008802ff0075a7 */ /* 0x0002a20008001108 */
[----:B------:R-:W-:Y:S02]  /*1870*/  USHF.L.U32 UR34, UR34, 0x6, URZ ;  /* 0x0000000622227899 */ /* 0x000fe400080006ff */
[----:B------:R-:W-:Y:S01]  /*1880*/  USHF.L.U32 UR11, UR11, 0x7, URZ ;  /* 0x000000070b0b7899 */ /* 0x000fe200080006ff */
[----:B------:R-:W-:Y:S11]  /*1890*/  BRA.U !UP0, `(.L_x_21) ;  /* 0x0000000108a87547 */ /* 0x000ff6000b800000 */
[----:B------:R-:W-:Y:S01]  /*18a0*/  UMOV UR16, URZ ;  /* 0x000000ff00107c82 */ /* 0x000fe20008000000 */
[----:B------:R-:W-:-:S05]  /*18b0*/  UMOV UR17, UR6 ;  /* 0x0000000600117c82 */ /* 0x000fca0008000000 */
.L_x_26:
[----:B-1----:R-:W-:Y:S01]  /*18c0*/  ULEA UR33, UR17, UR4, 0x3 ;  /* 0x0000000411217291 */ /* 0x002fe2000f8e18ff */
[----:B--2---:R-:W-:Y:S01]  /*18d0*/  @!P5 MOV R3, 0x3000 ;  /* 0x000030000003d802 */ /* 0x004fe20000000f00 */
[----:B--2---:R-:W-:Y:S10]  /*18e0*/  @P0 BRA `(.L_x_22) ;  /* 0x00000000000c0947 */ /* 0x004ff40003800000 */
[----:B------:R-:W-:-:S04]  /*18f0*/  SHF.L.U32 R5, R15, 0x1f, RZ ;  /* 0x0000001f0f057819 */ /* 0x000fc800000006ff */
[----:B------:R-:W2:Y:S02]  /*1900*/  SYNCS.PHASECHK.TRANS64.TRYWAIT P0, [UR33+0x88], R5 ;  /* 0x00008805ff0075a7 */ /* 0x000ea40008001121 */
[----:B--2---:R-:W-:Y:S05]  /*1910*/  @!P0 BRA `(.L_x_23) ;  /* 0x0000006000408947 */ /* 0x004fea0003800000 */
.L_x_22:
[----:B------:R2:W-:Y:S01]  /*1920*/  @!P5 SYNCS.ARRIVE.TRANS64 RZ, [UR33], R3 ;  /* 0x00000003ffffd9a7 */ /* 0x0005e20008000021 */
[----:B------:R-:W-:Y:S04]  /*1930*/  BSSY.RECONVERGENT B0, `(.L_x_24) ;  /* 0x0000003000007945 */ /* 0x000fe80003800200 */
[----:B------:R-:W-:Y:S05]  /*1940*/  @P4 BRA `(.L_x_25) ;  /* 0x0000000000044947 */ /* 0x000fea0003800000 */
[----:B------:R-:W-:Y:S05]  /*1950*/  BPT.TRAP 0x1 ;  /* 0x000000040000795c */ /* 0x000fea0000300000 */
.L_x_25:
[----:B------:R-:W-:Y:S05]  /*1960*/  BSYNC.RECONVERGENT B0 ;  /* 0x0000000000007941 */ /* 0x000fea0003800200 */
.L_x_24:
[----:B------:R-:W-:Y:S02]  /*1970*/  UIADD3 UR6, UPT, UPT, UR17, 0x1, URZ ;  /* 0x0000000111067890 */ /* 0x000fe4000fffe0ff */
[----:B------:R-:W-:Y:S02]  /*1980*/  ULEA UR32, UR17, UR4, 0xc ;  /* 0x0000000411207291 */ /* 0x000fe4000f8e60ff */
[----:B------:R-:W-:Y:S02]  /*1990*/  UISETP.NE.AND UP0, UPT, UR6, 0x11, UPT ;  /* 0x000000110600788c */ /* 0x000fe4000bf05270 */
[----:B------:R-:W-:Y:S02]  /*19a0*/  UIADD3 UR26, UP1, UPT, UR22, 0x80, URZ ;  /* 0x00000080161a7890 */ /* 0x000fe4000ff3e0ff */
[----:B------:R-:W-:Y:S02]  /*19b0*/  USEL UR9, URZ, 0x1, UP0 ;  /* 0x00000001ff097887 */ /* 0x000fe40008000000 */
[----:B------:R-:W-:-:S02]  /*19c0*/  USEL UR6, UR6, URZ, UP0 ;  /* 0x000000ff06067287 */ /* 0x000fc40008000000 */
[----:B------:R-:W-:Y:S02]  /*19d0*/  UIADD3 UR20, UP0, UPT, UR22, 0x180, URZ ;  /* 0x0000018016147890 */ /* 0x000fe4000ff1e0ff */
[----:B------:R-:W-:Y:S01]  /*19e0*/  ULEA UR8, UR6, UR4, 0x3 ;  /* 0x0000000406087291 */ /* 0x000fe2000f8e18ff */
[----:B------:R-:W-:Y:S01]  /*19f0*/  LOP3.LUT R15, R15, UR9, RZ, 0x3c, !PT ;  /* 0x000000090f0f7c12 */ /* 0x000fe2000f8e3cff */
[----:B------:R-:W-:Y:S02]  /*1a00*/  USHF.L.U32 UR35, UR16, 0x6, URZ ;  /* 0x0000000610237899 */ /* 0x000fe400080006ff */
[----:B------:R-:W-:Y:S01]  /*1a10*/  UIADD3.X UR27, UPT, UPT, URZ, UR23, URZ, UP1, !UPT ;  /* 0x00000017ff1b7290 */ /* 0x000fe20008ffe4ff */
[----:B-1----:R-:W-:Y:S01]  /*1a20*/  SHF.L.U32 R2, R15, 0x1f, RZ ;  /* 0x0000001f0f027819 */ /* 0x002fe200000006ff */
[----:B------:R-:W-:Y:S02]  /*1a30*/  UIADD3 UR32, UPT, UPT, UR32, 0x4400, URZ ;  /* 0x0000440020207890 */ /* 0x000fe4000fffe0ff */
[----:B------:R-:W-:Y:S01]  /*1a40*/  UIADD3.X UR21, UPT, UPT, URZ, UR23, URZ, UP0, !UPT ;  /* 0x00000017ff157290 */ /* 0x000fe200087fe4ff */
[----:B------:R1:W1:Y:S01]  /*1a50*/  SYNCS.PHASECHK.TRANS64.TRYWAIT P0, [UR8+0x88], R2 ;  /* 0x00008802ff0075a7 */ /* 0x0002620008001108 */
[----:B------:R-:W-:Y:S01]  /*1a60*/  ULEA UR8, UR17, UR4, 0xd ;  /* 0x0000000411087291 */ /* 0x000fe2000f8e68ff */
[----:B------:R-:W-:Y:S01]  /*1a70*/  UMOV UR18, 0x0 ;  /* 0x0000000000127882 */ /* 0x000fe20000000000 */
[----:B------:R-:W-:-:S02]  /*1a80*/  UMOV UR19, 0x10000000 ;  /* 0x1000000000137882 */ /* 0x000fc40000000000 */
[----:B------:R-:W-:Y:S01]  /*1a90*/  UIADD3 UR8, UPT, UPT, UR8, 0x15400, URZ ;  /* 0x0001540008087890 */ /* 0x000fe2000fffe0ff */
[----:B------:R1:W-:Y:S01]  /*1aa0*/  UTMALDG.3D [UR32], [UR26], desc[UR18] ;  /* 0x000012201a0075b4 */ /* 0x0003e20008011000 */
[----:B------:R-:W-:Y:S01]  /*1ab0*/  UMOV UR12, UR36 ;  /* 0x00000024000c7c82 */ /* 0x000fe20008000000 */
[----:B------:R-:W-:Y:S01]  /*1ac0*/  UMOV UR9, UR33 ;  /* 0x0000002100097c82 */ /* 0x000fe20008000000 */
[----:B------:R-:W-:Y:S01]  /*1ad0*/  UMOV UR10, UR35 ;  /* 0x00000023000a7c82 */ /* 0x000fe20008000000 */
[----:B------:R-:W-:Y:S01]  /*1ae0*/  UIADD3 UR16, UPT, UPT, UR16, 0x1, URZ ;  /* 0x0000000110107890 */ /* 0x000fe2000fffe0ff */
[----:B------:R-:W-:Y:S01]  /*1af0*/  UMOV UR24, UR5 ;  /* 0x0000000500187c82 */ /* 0x000fe20008000000 */
[----:B------:R-:W-:Y:S02]  /*1b00*/  UMOV UR17, UR6 ;  /* 0x0000000600117c82 */ /* 0x000fe40008000000 */
[----:B------:R1:W-:Y:S01]  /*1b10*/  UTMALDG.3D [UR8], [UR20], desc[UR18] ;  /* 0x00001208140075b4 */ /* 0x0003e20008011000 */
[----:B------:R-:W-:-:S09]  /*1b20*/  UISETP.NE.AND UP0, UPT, UR16, UR5, UPT ;  /* 0x000000051000728c */ /* 0x000fd2000bf05270 */
[----:B------:R-:W-:Y:S05]  /*1b30*/  BRA.U UP0, `(.L_x_26) ;  /* 0xfffffffd00607547 */ /* 0x000fea000b83ffff */
.L_x_21:
[----:B-1----:R-:W-:Y:S01]  /*1b40*/  ULEA UR8, UR6, UR4, 0x3 ;  /* 0x0000000406087291 */ /* 0x002fe2000f8e18ff */
[----:B------:R-:W-:Y:S01]  /*1b50*/  SHF.L.U32 R2, R15, 0x1f, RZ ;  /* 0x0000001f0f027819 */ /* 0x000fe200000006ff */
[----:B------:R-:W-:Y:S01]  /*1b60*/  @!P1 SYNCS.ARRIVE.TRANS64.A1T0 RZ, [UR4+0x138], RZ ;  /* 0x000138ffffff99a7 */ /* 0x000fe20008100004 */
[----:B------:R-:W-:-:S06]  /*1b70*/  UISETP.GT.AND UP0, UPT, UR15, UR14, UPT ;  /* 0x0000000e0f00728c */ /* 0x000fcc000bf04270 */
[----:B--2---:R1:W2:Y:S03]  /*1b80*/  SYNCS.PHASECHK.TRANS64.TRYWAIT P0, [UR8+0x88], R2 ;  /* 0x00008802ff0075a7 */ /* 0x0042a60008001108 */
[----:B------:R-:W-:Y:S05]  /*1b90*/  BRA.U !UP0, `(.L_x_27) ;  /* 0x0000000108ac7547 */ /* 0x000fea000b800000 */
[----:B------:R-:W-:Y:S01]  /*1ba0*/  UIADD3 UR21, UPT, UPT, UR7, UR24, URZ ;  /* 0x0000001807157290 */ /* 0x000fe2000fffe0ff */
[----:B------:R-:W-:-:S11]  /*1bb0*/  UMOV UR25, UR6 ;  /* 0x0000000600197c82 */ /* 0x000fd60008000000 */
.L_x_32:
[----:B-1----:R-:W-:Y:S01]  /*1bc0*/  ULEA UR17, UR25, UR4, 0x3 ;  /* 0x0000000419117291 */ /* 0x002fe2000f8e18ff */
[----:B--2---:R-:W-:Y:S01]  /*1bd0*/  @!P5 MOV R3, 0x3000 ;  /* 0x000030000003d802 */ /* 0x004fe20000000f00 */
[----:B--2---:R-:W-:Y:S10]  /*1be0*/  @P0 BRA `(.L_x_28) ;  /* 0x00000000000c0947 */ /* 0x004ff40003800000 */
[----:B------:R-:W-:-:S04]  /*1bf0*/  SHF.L.U32 R5, R15, 0x1f, RZ ;  /* 0x0000001f0f057819 */ /* 0x000fc800000006ff */
[----:B------:R-:W2:Y:S02]  /*1c00*/  SYNCS.PHASECHK.TRANS64.TRYWAIT P0, [UR17+0x88], R5 ;  /* 0x00008805ff0075a7 */ /* 0x000ea40008001111 */
[----:B--2---:R-:W-:Y:S05]  /*1c10*/  @!P0 BRA `(.L_x_29) ;  /* 0x0000005c00988947 */ /* 0x004fea0003800000 */
.L_x_28:
[----:B------:R2:W-:Y:S01]  /*1c20*/  @!P5 SYNCS.ARRIVE.TRANS64 RZ, [UR17], R3 ;  /* 0x00000003ffffd9a7 */ /* 0x0005e20008000011 */
[----:B------:R-:W-:Y:S04]  /*1c30*/  BSSY.RECONVERGENT B0, `(.L_x_30) ;  /* 0x0000003000007945 */ /* 0x000fe80003800200 */
[----:B------:R-:W-:Y:S05]  /*1c40*/  @P4 BRA `(.L_x_31) ;  /* 0x0000000000044947 */ /* 0x000fea0003800000 */
[----:B------:R-:W-:Y:S05]  /*1c50*/  BPT.TRAP 0x1 ;  /* 0x000000040000795c */ /* 0x000fea0000300000 */
.L_x_31:
[----:B------:R-:W-:Y:S05]  /*1c60*/  BSYNC.RECONVERGENT B0 ;  /* 0x0000000000007941 */ /* 0x000fea0003800200 */
.L_x_30:
        /* <DEDUP_REMOVED lines=10> */
[----:B------:R-:W-:Y:S01]  /*1d10*/  UIADD3 UR16, UPT, UPT, UR16, 0x4400, URZ ;  /* 0x0000440010107890 */ /* 0x000fe2000fffe0ff */
[----:B-1----:R-:W-:Y:S01]  /*1d20*/  SHF.L.U32 R2, R15, 0x1f, RZ ;  /* 0x0000001f0f027819 */ /* 0x002fe200000006ff */
[----:B------:R-:W-:Y:S02]  /*1d30*/  UIADD3.X UR31, UPT, UPT, URZ, UR23, URZ, UP1, !UPT ;  /* 0x00000017ff1f7290 */ /* 0x000fe40008ffe4ff */
[----:B------:R-:W-:Y:S01]  /*1d40*/  UIADD3.X UR29, UPT, UPT, URZ, UR23, URZ, UP0, !UPT ;  /* 0x00000017ff1d7290 */ /* 0x000fe200087fe4ff */
[----:B------:R1:W1:Y:S01]  /*1d50*/  SYNCS.PHASECHK.TRANS64.TRYWAIT P0, [UR8+0x88], R2 ;  /* 0x00008802ff0075a7 */ /* 0x0002620008001108 */
[----:B------:R-:W-:Y:S01]  /*1d60*/  ULEA UR8, UR25, UR4, 0xd ;  /* 0x0000000419087291 */ /* 0x000fe2000f8e68ff */
[----:B------:R-:W-:Y:S01]  /*1d70*/  UMOV UR26, 0x0 ;  /* 0x00000000001a7882 */ /* 0x000fe20000000000 */
[----:B------:R-:W-:-:S02]  /*1d80*/  UMOV UR27, 0x10000000 ;  /* 0x10000000001b7882 */ /* 0x000fc40000000000 */
[----:B------:R-:W-:Y:S01]  /*1d90*/  UIADD3 UR8, UPT, UPT, UR8, 0x15400, URZ ;  /* 0x0001540008087890 */ /* 0x000fe2000fffe0ff */
[----:B------:R-:W-:Y:S01]  /*1da0*/  UMOV UR18, UR34 ;  /* 0x0000002200127c82 */ /* 0x000fe20008000000 */
[----:B------:R-:W-:Y:S01]  /*1db0*/  UMOV UR20, UR36 ;  /* 0x0000002400147c82 */ /* 0x000fe20008000000 */
[----:B------:R-:W-:Y:S01]  /*1dc0*/  UMOV UR12, UR36 ;  /* 0x00000024000c7c82 */ /* 0x000fe20008000000 */
[----:B------:R-:W-:Y:S01]  /*1dd0*/  UMOV UR9, UR17 ;  /* 0x0000001100097c82 */ /* 0x000fe20008000000 */
[----:B------:R-:W-:Y:S01]  /*1de0*/  UMOV UR10, UR19 ;  /* 0x00000013000a7c82 */ /* 0x000fe20008000000 */
[----:B------:R1:W-:Y:S01]  /*1df0*/  UTMALDG.3D [UR16], [UR30], desc[UR26] ;  /* 0x00001a101e0075b4 */ /* 0x0003e20008011000 */
[----:B------:R-:W-:Y:S01]  /*1e00*/  UIADD3 UR24, UPT, UPT, UR24, 0x1, URZ ;  /* 0x0000000118187890 */ /* 0x000fe2000fffe0ff */
[----:B------:R-:W-:-:S03]  /*1e10*/  UMOV UR25, UR6 ;  /* 0x0000000600197c82 */ /* 0x000fc60008000000 */
[----:B------:R-:W-:Y:S01]  /*1e20*/  UISETP.NE.AND UP0, UPT, UR24, UR21, UPT ;  /* 0x000000151800728c */ /* 0x000fe2000bf05270 */
[----:B------:R1:W-:Y:S08]  /*1e30*/  UTMALDG.3D [UR8], [UR28], desc[UR26] ;  /* 0x00001a081c0075b4 */ /* 0x0003f00008011000 */
[----:B------:R-:W-:Y:S05]  /*1e40*/  BRA.U UP0, `(.L_x_32) ;  /* 0xfffffffd005c7547 */ /* 0x000fea000b83ffff */
.L_x_27:
[----:B-1----:R-:W-:Y:S01]  /*1e50*/  LEA R2, R14, UR4, 0x3 ;  /* 0x000000040e027c11 */ /* 0x002fe2000f8e18ff */
[----:B------:R-:W-:Y:S01]  /*1e60*/  NOP ;  /* 0x0000000000007918 */ /* 0x000fe20000000000 */
[----:B--2---:R-:W-:Y:S02]  /*1e70*/  SHF.L.U32 R3, R12, 0x1f, RZ ;  /* 0x0000001f0c037819 */ /* 0x004fe400000006ff */
[----:B------:R-:W-:Y:S02]  /*1e80*/  LEA R4, R14, UR4, 0x4 ;  /* 0x000000040e047c11 */ /* 0x000fe4000f8e20ff */
[----:B------:R-:W1:Y:S02]  /*1e90*/  SYNCS.PHASECHK.TRANS64.TRYWAIT P0, [R2+URZ+0x140], R3 ;  /* 0x00014003020075a7 */ /* 0x000e6400080011ff */
[----:B-1----:R-:W-:Y:S05]  /*1ea0*/  @!P0 BRA `(.L_x_33) ;  /* 0x0000005c000c8947 */ /* 0x002fea0003800000 */
.L_x_122:
[----:B------:R-:W2:Y:S01]  /*1eb0*/  LDS.128 R4, [R4+0x1d0] ;  /* 0x0001d00004047984 */ /* 0x000ea20000000c00 */
[----:B---3--:R-:W-:Y:S01]  /*1ec0*/  ISETP.GE.AND P0, PT, R40, 0x1, PT ;  /* 0x000000012800780c */ /* 0x008fe20003f06270 */
[----:B-1----:R-:W-:Y:S01]  /*1ed0*/  VIADD R2, R2, 0x150 ;  /* 0x0000015002027836 */ /* 0x002fe20000000000 */
[----:B------:R-:W-:Y:S01]  /*1ee0*/  @!PT LDS RZ, [RZ] ;  /* 0x00000000fffff984 */ /* 0x000fe20000000800 */
[----:B------:R-:W-:Y:S01]  /*1ef0*/  @!PT LDS RZ, [RZ] ;  /* 0x00000000fffff984 */ /* 0x000fe20000000800 */
[----:B------:R-:W-:Y:S01]  /*1f00*/  @!PT LDS RZ, [RZ] ;  /* 0x00000000fffff984 */ /* 0x000fe20000000800 */
[----:B------:R-:W-:Y:S01]  /*1f10*/  @!PT LDS RZ, [RZ] ;  /* 0x00000000fffff984 */ /* 0x000fe20000000800 */
[----:B------:R1:W-:Y:S06]  /*1f20*/  MEMBAR.ALL.CTA ;  /* 0x0000000000007992 */ /* 0x0003ec0000008000 */
[----:B-1----:R-:W1:Y:S01]  /*1f30*/  FENCE.VIEW.ASYNC.S ;  /* 0x00000000000073c6 */ /* 0x002e620000000000 */
[----:B------:R-:W-:-:S04]  /*1f40*/  PRMT R2, RZ, 0x654, R2 ;  /* 0x00000654ff027816 */ /* 0x000fc80000000002 */
[----:B-1----:R1:W-:Y:S01]  /*1f50*/  SYNCS.ARRIVE.TRANS64.RED.A1T0 RZ, [R2+URZ], RZ ;  /* 0x000000ff02ff79a7 */ /* 0x0023e200081004ff */
[----:B--2---:R-:W-:-:S13]  /*1f60*/  LOP3.LUT P2, RZ, R6, 0x1, RZ, 0xc0, !PT ;  /* 0x0000000106ff7812 */ /* 0x004fda000784c0ff */
[----:B------:R-:W-:Y:S01]  /*1f70*/  @P2 SHF.R.U32.HI R3, RZ, 0x10, R5 ;  /* 0x00000010ff032819 */ /* 0x000fe20000011605 */
[----:B------:R-:W-:Y:S01]  /*1f80*/  VOTEU.ANY UP0, P2 ;  /* 0x0000000000ff7886 */ /* 0x000fe20001000100 */
[----:B------:R-:W-:Y:S02]  /*1f90*/  @P2 MOV R13, R4 ;  /* 0x00000004000d2202 */ /* 0x000fe40000000f00 */
[----:B------:R-:W-:Y:S02]  /*1fa0*/  @P2 R2UR.BROADCAST UR8, R3 ;  /* 0x00000000030822ca */ /* 0x000fe400008e0000 */
[----:B------:R-:W-:-:S11]  /*1fb0*/  @P2 LOP3.LUT R11, R5, 0xffff, RZ, 0xc0, !PT ;  /* 0x0000ffff050b2812 */ /* 0x000fd600078ec0ff */
[----:B------:R-:W-:Y:S01]  /*1fc0*/  @UP0 UMOV UR36, UR8 ;  /* 0x0000000800240c82 */ /* 0x000fe20008000000 */
[----:B-1----:R-:W-:Y:S05]  /*1fd0*/  @!P0 BRA `(.L_x_34) ;  /* 0x0000000000b88947 */ /* 0x002fea0003800000 */
[----:B------:R-:W4:Y:S01]  /*1fe0*/  LDC.64 R4, c[0x0][0xb18] ;  /* 0x0002c600ff047b82 */ /* 0x000f220000000a00 */
[----:B------:R-:W-:-:S07]  /*1ff0*/  ISETP.NE.AND P3, PT, R40, 0x1, PT ;  /* 0x000000012800780c */ /* 0x000fce0003f65270 */
[----:B------:R-:W1:Y:S08]  /*2000*/  LDC.64 R6, c[0x0][0xb10] ;  /* 0x0002c400ff067b82 */ /* 0x000e700000000a00 */
[----:B------:R-:W2:Y:S08]  /*2010*/  LDC R16, c[0x0][0xb20] ;  /* 0x0002c800ff107b82 */ /* 0x000eb00000000800 */
[----:B------:R-:W3:Y:S01]  /*2020*/  LDC R18, c[0x0][0xb0c] ;  /* 0x0002c300ff127b82 */ /* 0x000ee20000000800 */
[----:B----4-:R-:W-:Y:S01]  /*2030*/  IMAD.HI.U32 R17, R0, R5, RZ ;  /* 0x0000000500117227 */ /* 0x010fe200078e00ff */
[----:B------:R-:W-:-:S03]  /*2040*/  ISETP.NE.AND P0, PT, R4, 0x1, PT ;  /* 0x000000010400780c */ /* 0x000fc60003f05270 */
[----:B------:R-:W-:-:S03]  /*2050*/  IMAD.HI.U32 R5, R11, R5, RZ ;  /* 0x000000050b057227 */ /* 0x000fc600078e00ff */
[----:B------:R-:W4:Y:S01]  /*2060*/  LDC.64 R2, c[0x0][0xb28] ;  /* 0x0002ca00ff027b82 */ /* 0x000f220000000a00 */
[----:B-1----:R-:W-:-:S04]  /*2070*/  IMAD.HI.U32 R20, R9, R6, RZ ;  /* 0x0000000609147227 */ /* 0x002fc800078e00ff */
[----:B------:R-:W-:Y:S01]  /*2080*/  IMAD.HI.U32 R22, R13, R6, RZ ;  /* 0x000000060d167227 */ /* 0x000fe200078e00ff */
[----:B------:R-:W-:Y:S02]  /*2090*/  SHF.R.U32.HI R20, RZ, R7, R20 ;  /* 0x00000007ff147219 */ /* 0x000fe40000011614 */
[-C--:B--2---:R-:W-:Y:S02]  /*20a0*/  SHF.R.U32.HI R17, RZ, R16.reuse, R17 ;  /* 0x00000010ff117219 */ /* 0x084fe40000011611 */
[----:B------:R-:W-:Y:S02]  /*20b0*/  SHF.R.U32.HI R16, RZ, R16, R5 ;  /* 0x00000010ff107219 */ /* 0x000fe40000011605 */
[----:B------:R-:W-:Y:S02]  /*20c0*/  SEL R17, R0, R17, !P0 ;  /* 0x0000001100117207 */ /* 0x000fe40004000000 */
[----:B------:R-:W-:Y:S02]  /*20d0*/  SHF.R.U32.HI R22, RZ, R7, R22 ;  /* 0x00000007ff167219 */ /* 0x000fe40000011616 */
[----:B---3--:R-:W-:-:S02]  /*20e0*/  ISETP.NE.AND P1, PT, R18, 0x1, PT ;  /* 0x000000011200780c */ /* 0x008fc40003f25270 */
[----:B------:R-:W-:Y:S02]  /*20f0*/  SEL R5, R11, R16, !P0 ;  /* 0x000000100b057207 */ /* 0x000fe40004000000 */
[----:B------:R-:W-:Y:S02]  /*2100*/  SEL R19, R9, R20, !P1 ;  /* 0x0000001409137207 */ /* 0x000fe40004800000 */
[----:B------:R-:W-:Y:S01]  /*2110*/  SEL R7, R13, R22, !P1 ;  /* 0x000000160d077207 */ /* 0x000fe20004800000 */
[----:B----4-:R-:W-:-:S04]  /*2120*/  IMAD.HI.U32 R20, R17, R2, RZ ;  /* 0x0000000211147227 */ /* 0x010fc800078e00ff */
[----:B------:R-:W-:Y:S01]  /*2130*/  IMAD.HI.U32 R6, R19, R2, RZ ;  /* 0x0000000213067227 */ /* 0x000fe200078e00ff */
[----:B------:R-:W-:-:S04]  /*2140*/  @P3 SHF.R.U32.HI R17, RZ, R3, R20 ;  /* 0x00000003ff113219 */ /* 0x000fc80000011614 */
        /* <DEDUP_REMOVED lines=8> */
[----:B------:R-:W-:-:S04]  /*21d0*/  @!P0 IMAD.HI.U32 R16, R7, R2, RZ ;  /* 0x0000000207108227 */ /* 0x000fc800078e00ff */
[----:B------:R-:W-:Y:S01]  /*21e0*/  IMAD.MOV R2, RZ, RZ, -R6 ;  /* 0x000000ffff027224 */ /* 0x000fe200078e0a06 */
[----:B------:R-:W-:-:S03]  /*21f0*/  @!P0 SHF.R.U32.HI R16, RZ, R3, R16 ;  /* 0x00000003ff108219 */ /* 0x000fc60000011610 */
[----:B------:R-:W-:Y:S01]  /*2200*/  IMAD R2, R40, R2, R5 ;  /* 0x0000000228027224 */ /* 0x000fe200078e0205 */
[----:B------:R-:W-:Y:S02]  /*2210*/  @!P0 SEL R3, R7, R16, !P3 ;  /* 0x0000001007038207 */ /* 0x000fe40005800000 */
[----:B------:R-:W-:-:S03]  /*2220*/  IADD3 R16, PT, PT, -R5, RZ, RZ ;  /* 0x000000ff05107210 */ /* 0x000fc60007ffe1ff */
[--C-:B------:R-:W-:Y:S02]  /*2230*/  @!P0 IMAD.IADD R6, R6, 0x1, -R3.reuse ;  /* 0x0000000106068824 */ /* 0x100fe400078e0a03 */
[----:B------:R-:W-:Y:S01]  /*2240*/  @!P0 IMAD R3, R2, R19, R3 ;  /* 0x0000001302038224 */ /* 0x000fe200078e0203 */
[----:B------:R-:W-:Y:S01]  /*2250*/  IADD3 R2, PT, PT, -R7, RZ, RZ ;  /* 0x000000ff07027210 */ /* 0x000fe20007ffe1ff */
[----:B------:R-:W-:Y:S02]  /*2260*/  @!P0 IMAD R5, R40, R6, R7 ;  /* 0x0000000628058224 */ /* 0x000fe400078e0207 */
[----:B------:R-:W-:Y:S02]  /*2270*/  IMAD R11, R4, R16, R11 ;  /* 0x00000010040b7224 */ /* 0x000fe400078e020b */
[----:B------:R-:W-:Y:S02]  /*2280*/  @!P0 IMAD.MOV.U32 R7, RZ, RZ, R3 ;  /* 0x000000ffff078224 */ /* 0x000fe400078e0003 */
[----:B------:R-:W-:-:S02]  /*2290*/  IMAD R2, R18, R2, R13 ;  /* 0x0000000212027224 */ /* 0x000fc400078e020d */
[----:B------:R-:W-:Y:S02]  /*22a0*/  IMAD R11, R5, R4, R11 ;  /* 0x00000004050b7224 */ /* 0x000fe400078e020b */
[----:B------:R-:W-:Y:S02]  /*22b0*/  IMAD R13, R7, R18, R2 ;  /* 0x00000012070d7224 */ /* 0x000fe400078e0202 */
.L_x_34:
[----:B------:R-:W1:Y:S02]  /*22c0*/  LDCU UR8, c[0x0][0xb30] ;  /* 0x00016600ff0877ac */ /* 0x000e640008000800 */
[----:B-1----:R-:W-:-:S09]  /*22d0*/  UISETP.NE.AND UP0, UPT, UR8, 0x1, UPT ;  /* 0x000000010800788c */ /* 0x002fd2000bf05270 */
[----:B------:R-:W-:Y:S05]  /*22e0*/  BRA.U UP0, `(.L_x_35) ;  /* 0x0000000100407547 */ /* 0x000fea000b800000 */
[----:B------:R-:W1:Y:S08]  /*22f0*/  LDC.64 R4, c[0x0][0xb10] ;  /* 0x0002c400ff047b82 */ /* 0x000e700000000a00 */
[----:B------:R-:W2:Y:S08]  /*2300*/  LDC.64 R2, c[0x0][0xb18] ;  /* 0x0002c600ff027b82 */ /* 0x000eb00000000a00 */
[----:B------:R-:W3:Y:S08]  /*2310*/  LDC R6, c[0x0][0xb20] ;  /* 0x0002c800ff067b82 */ /* 0x000ef00000000800 */
[----:B------:R-:W4:Y:S01]  /*2320*/  LDC R16, c[0x0][0xb0c] ;  /* 0x0002c300ff107b82 */ /* 0x000f220000000800 */
[----:B-1----:R-:W-:-:S05]  /*2330*/  IMAD.HI.U32 R4, R13, R4, RZ ;  /* 0x000000040d047227 */ /* 0x002fca00078e00ff */
[----:B------:R-:W-:Y:S01]  /*2340*/  SHF.R.U32.HI R4, RZ, R5, R4 ;  /* 0x00000005ff047219 */ /* 0x000fe20000011604 */
[----:B--2---:R-:W-:Y:S01]  /*2350*/  IMAD.HI.U32 R3, R11, R3, RZ ;  /* 0x000000030b037227 */ /* 0x004fe200078e00ff */
[----:B------:R-:W-:-:S04]  /*2360*/  ISETP.NE.AND P0, PT, R2, 0x1, PT ;  /* 0x000000010200780c */ /* 0x000fc80003f05270 */
[----:B---3--:R-:W-:-:S04]  /*2370*/  SHF.R.U32.HI R6, RZ, R6, R3 ;  /* 0x00000006ff067219 */ /* 0x008fc80000011603 */
[----:B------:R-:W-:Y:S02]  /*2380*/  SEL R3, R11, R6, !P0 ;  /* 0x000000060b037207 */ /* 0x000fe40004000000 */
[----:B----4-:R-:W-:-:S04]  /*2390*/  ISETP.NE.AND P1, PT, R16, 0x1, PT ;  /* 0x000000011000780c */ /* 0x010fc80003f25270 */
[----:B------:R-:W-:-:S05]  /*23a0*/  SEL R4, R13, R4, !P1 ;  /* 0x000000040d047207 */ /* 0x000fca0004800000 */
[----:B------:R-:W-:Y:S02]  /*23b0*/  IMAD.IADD R5, R3, 0x1, -R4 ;  /* 0x0000000103057824 */ /* 0x000fe400078e0a04 */
[----:B------:R-:W-:Y:S02]  /*23c0*/  IMAD.IADD R3, R4, 0x1, -R3 ;  /* 0x0000000104037824 */ /* 0x000fe400078e0a03 */
[----:B------:R-:W-:Y:S02]  /*23d0*/  IMAD R13, R5, R16, R13 ;  /* 0x00000010050d7224 */ /* 0x000fe400078e020d */
[----:B------:R-:W-:-:S07]  /*23e0*/  IMAD R11, R3, R2, R11 ;  /* 0x00000002030b7224 */ /* 0x000fce00078e020b */
.L_x_35:
[----:B------:R-:W-:Y:S01]  /*23f0*/  VIADD R14, R14, 0x1 ;  /* 0x000000010e0e7836 */ /* 0x000fe20000000000 */
[----:B------:R-:W-:Y:S01]  /*2400*/  PLOP3.LUT P1, PT, PT, PT, PT, 0x80, 0x8 ;  /* 0x000000000008781c */ /* 0x000fe20003f2f070 */
[----:B------:R-:W-:Y:S02]  /*2410*/  IMAD.IADD R21, R13, 0x1, R96 ;  /* 0x000000010d157824 */ /* 0x000fe400078e0260 */
[----:B------:R-:W-:Y:S01]  /*2420*/  IMAD.IADD R20, R11, 0x1, R94 ;  /* 0x000000010b147824 */ /* 0x000fe200078e025e */
[----:B------:R-:W-:-:S04]  /*2430*/  ISETP.NE.AND P0, PT, R14, 0x2, PT ;  /* 0x000000020e00780c */ /* 0x000fc80003f05270 */
[----:B------:R-:W-:Y:S02]  /*2440*/  SEL R3, RZ, 0x1, P0 ;  /* 0x00000001ff037807 */ /* 0x000fe40000000000 */
[----:B------:R-:W-:Y:S02]  /*2450*/  SEL R14, R14, RZ, P0 ;  /* 0x000000ff0e0e7207 */ /* 0x000fe40000000000 */
[----:B------:R-:W-:Y:S01]  /*2460*/  LOP3.LUT R12, R12, R3, RZ, 0x3c, !PT ;  /* 0x000000030c0c7212 */ /* 0x000fe200078e3cff */
[----:B------:R-:W-:Y:S06]  /*2470*/  @P2 BRA `(.L_x_36) ;  /* 0xfffffff000982947 */ /* 0x000fec000383ffff */
[----:B------:R-:W-:Y:S01]  /*2480*/  UIADD3 UR4, UPT, UPT, UR4, 0x88, URZ ;  /* 0x0000008804047890 */ /* 0x000fe2000fffe0ff */
[----:B------:R-:W-:-:S03]  /*2490*/  SHF.L.U32 R3, R15, 0x1f, RZ ;  /* 0x0000001f0f037819 */ /* 0x000fc600000006ff */
[----:B------:R-:W-:-:S09]  /*24a0*/  ULEA UR5, UR6, UR4, 0x3 ;  /* 0x0000000406057291 */ /* 0x000fd2000f8e18ff */
[----:B------:R-:W1:Y:S02]  /*24b0*/  SYNCS.PHASECHK.TRANS64.TRYWAIT P0, [UR5], R3 ;  /* 0x00000003ff0075a7 */ /* 0x000e640008001105 */
[----:B-1----:R-:W-:Y:S05]  /*24c0*/  @!P0 BRA `(.L_x_37) ;  /* 0x0000005400988947 */ /* 0x002fea0003800000 */
.L_x_124:
[----:B------:R-:W-:-:S04]  /*24d0*/  UIADD3 UR6, UPT, UPT, UR6, 0x1, URZ ;  /* 0x0000000106067890 */ /* 0x000fc8000fffe0ff */
[----:B------:R-:W-:-:S04]  /*24e0*/  UISETP.NE.AND UP0, UPT, UR6, 0x11, UPT ;  /* 0x000000110600788c */ /* 0x000fc8000bf05270 */
[----:B------:R-:W-:Y:S02]  /*24f0*/  USEL UR7, URZ, 0x1, UP0 ;  /* 0x00000001ff077887 */ /* 0x000fe40008000000 */
[----:B------:R-:W-:-:S04]  /*2500*/  USEL UR6, UR6, URZ, UP0 ;  /* 0x000000ff06067287 */ /* 0x000fc80008000000 */
[----:B------:R-:W-:Y:S01]  /*2510*/  ULEA UR5, UR6, UR4, 0x3 ;  /* 0x0000000406057291 */ /* 0x000fe2000f8e18ff */
[----:B------:R-:W-:-:S04]  /*2520*/  LOP3.LUT R2, R15, UR7, RZ, 0x3c, !PT ;  /* 0x000000070f027c12 */ /* 0x000fc8000f8e3cff */
[----:B-1----:R-:W-:-:S04]  /*2530*/  SHF.L.U32 R3, R2, 0x1f, RZ ;  /* 0x0000001f02037819 */ /* 0x002fc800000006ff */
[----:B------:R-:W1:Y:S02]  /*2540*/  SYNCS.PHASECHK.TRANS64.TRYWAIT P0, [UR5], R3 ;  /* 0x00000003ff0075a7 */ /* 0x000e640008001105 */
[----:B-1----:R-:W-:Y:S05]  /*2550*/  @!P0 BRA `(.L_x_38) ;  /* 0x00000054008c8947 */ /* 0x002fea0003800000 */
.L_x_126:
        /* <DEDUP_REMOVED lines=9> */
.L_x_128:
        /* <DEDUP_REMOVED lines=9> */
.L_x_130:
        /* <DEDUP_REMOVED lines=9> */
.L_x_132:
        /* <DEDUP_REMOVED lines=9> */
.L_x_134:
        /* <DEDUP_REMOVED lines=9> */
.L_x_136:
        /* <DEDUP_REMOVED lines=9> */
.L_x_138:
        /* <DEDUP_REMOVED lines=9> */
.L_x_140:
        /* <DEDUP_REMOVED lines=9> */
.L_x_142:
        /* <DEDUP_REMOVED lines=9> */
.L_x_144:
        /* <DEDUP_REMOVED lines=9> */
.L_x_146:
        /* <DEDUP_REMOVED lines=9> */
.L_x_148:
        /* <DEDUP_REMOVED lines=9> */
.L_x_150:
        /* <DEDUP_REMOVED lines=9> */
.L_x_152:
        /* <DEDUP_REMOVED lines=9> */
.L_x_154:
[----:B------:R-:W-:-:S04]  /*2d40*/  UIADD3 UR6, UPT, UPT, UR6, 0x1, URZ ;  /* 0x0000000106067890 */ /* 0x000fc8000fffe0ff */
[----:B------:R-:W-:-:S04]  /*2d50*/  UISETP.NE.AND UP0, UPT, UR6, 0x11, UPT ;  /* 0x000000110600788c */ /* 0x000fc8000bf05270 */
[----:B------:R-:W-:Y:S02]  /*2d60*/  USEL UR5, URZ, 0x1, UP0 ;  /* 0x00000001ff057887 */ /* 0x000fe40008000000 */
[----:B------:R-:W-:-:S04]  /*2d70*/  USEL UR6, UR6, URZ, UP0 ;  /* 0x000000ff06067287 */ /* 0x000fc80008000000 */
[----:B------:R-:W-:Y:S01]  /*2d80*/  ULEA UR6, UR6, UR4, 0x3 ;  /* 0x0000000406067291 */ /* 0x000fe2000f8e18ff */
[----:B-1----:R-:W-:-:S04]  /*2d90*/  LOP3.LUT R3, R2, UR5, RZ, 0x3c, !PT ;  /* 0x0000000502037c12 */ /* 0x002fc8000f8e3cff */
[----:B------:R-:W-:Y:S01]  /*2da0*/  SHF.L.U32 R3, R3, 0x1f, RZ ;  /* 0x0000001f03037819 */ /* 0x000fe200000006ff */
[----:B----4-:R-:W-:-:S07]  /*2db0*/  IMAD.U32 R0, RZ, RZ, UR6 ;  /* 0x00000006ff007e24 */ /* 0x010fce000f8e00ff */
.L_x_53:
[----:B-1----:R1:W2:Y:S02]  /*2dc0*/  SYNCS.PHASECHK.TRANS64.TRYWAIT P0, [R0+URZ], R3 ;  /* 0x00000003000075a7 */ /* 0x0022a400080011ff */
[----:B--2---:R-:W-:Y:S05]  /*2dd0*/  @!P0 NANOSLEEP.SYNCS 0x989680 ;  /* 0x009896800000895d */ /* 0x004fea0003900000 */
[----:B------:R-:W2:Y:S02]  /*2de0*/  @!P0 SYNCS.PHASECHK.TRANS64 P0, [R0+URZ], R3 ;  /* 0x00000003000085a7 */ /* 0x000ea400080010ff */
[----:B--2---:R-:W-:Y:S05]  /*2df0*/  @P0 EXIT ;  /* 0x000000000000094d */ /* 0x004fea0003800000 */
[----:B------:R-:W-:Y:S05]  /*2e00*/  BRA `(.L_x_53) ;  /* 0xfffffffc00ec7947 */ /* 0x000fea000383ffff */
.L_x_18:
[----:B------:R-:W-:-:S04]  /*2e10*/  UISETP.NE.AND UP1, UPT, UR37, URZ, UPT ;  /* 0x000000ff2500728c */ /* 0x000fc8000bf25270 */
[----:B------:R-:W-:-:S09]  /*2e20*/  UISETP.NE.OR UP1, UPT, UR8, 0x1, UP1 ;  /* 0x000000010800788c */ /* 0x000fd20008f25670 */
[----:B------:R-:W-:Y:S05]  /*2e30*/  BRA.U UP1, `(.L_x_54) ;  /* 0x0000000501487547 */ /* 0x000fea000b800000 */
[----:B------:R-:W-:Y:S01]  /*2e40*/  ISETP.NE.AND P2, PT, R2, RZ, PT ;  /* 0x000000ff0200720c */ /* 0x000fe20003f45270 */
[----:B------:R-:W-:Y:S01]  /*2e50*/  IMAD.MOV.U32 R12, RZ, RZ, 0x1 ;  /* 0x00000001ff0c7424 */ /* 0x000fe200078e00ff */
[----:B------:R-:W-:Y:S02]  /*2e60*/  CS2R R10, SRZ ;  /* 0x00000000000a7805 */ /* 0x000fe4000001ff00 */
[----:B------:R-:W-:Y:S01]  /*2e70*/  CS2R R8, SRZ ;  /* 0x0000000000087805 */ /* 0x000fe2000001ff00 */
[----:B------:R-:W-:Y:S01]  /*2e80*/  UMOV UR4, 0x400 ;  /* 0x0000040000047882 */ /* 0x000fe20000000000 */
[----:B------:R-:W-:Y:S01]  /*2e90*/  UMOV UR6, URZ ;  /* 0x000000ff00067c82 */ /* 0x000fe20008000000 */
[----:B------:R-:W-:-:S12]  /*2ea0*/  ULEA UR37, UR37, UR4, 0x18 ;  /* 0x0000000425257291 */ /* 0x000fd8000f8ec0ff */
.L_x_58:
[----:B------:R-:W-:Y:S02]  /*2eb0*/  LEA R0, R8, UR37, 0x3 ;  /* 0x0000002508007c11 */ /* 0x000fe4000f8e18ff */
[----:B------:R-:W-:-:S03]  /*2ec0*/  SHF.L.U32 R5, R9, 0x1f, RZ ;  /* 0x0000001f09057819 */ /* 0x000fc600000006ff */
[----:B------:R-:W-:Y:S01]  /*2ed0*/  VIADD R4, R0, 0x1b0 ;  /* 0x000001b000047836 */ /* 0x000fe20000000000 */
[----:B------:R-:W1:Y:S02]  /*2ee0*/  SYNCS.PHASECHK.TRANS64.TRYWAIT P0, [R0+URZ+0x1a0], R5 ;  /* 0x0001a005000075a7 */ /* 0x000e6400080011ff */
[----:B-1----:R-:W-:Y:S05]  /*2ef0*/  @!P0 BRA `(.L_x_55) ;  /* 0x00000050008c8947 */ /* 0x002fea0003800000 */
.L_x_155:
[----:B------:R-:W-:Y:S01]  /*2f00*/  ULEA UR5, UR6, UR37, 0x3 ;  /* 0x0000002506057291 */ /* 0x000fe2000f8e18ff */
[----:B------:R-:W-:Y:S02]  /*2f10*/  PRMT R4, RZ, 0x654, R4 ;  /* 0x00000654ff047816 */ /* 0x000fe40000000004 */
[----:B-1----:R-:W-:Y:S01]  /*2f20*/  SHF.L.U32 R5, R12, 0x1f, RZ ;  /* 0x0000001f0c057819 */ /* 0x002fe200000006ff */
[----:B------:R-:W-:Y:S01]  /*2f30*/  UIADD3 UR4, UPT, UPT, UR5, 0x140, URZ ;  /* 0x0000014005047890 */ /* 0x000fe2000fffe0ff */
[----:B------:R1:W-:Y:S05]  /*2f40*/  SYNCS.ARRIVE.TRANS64.RED.A1T0 RZ, [R4+URZ], RZ ;  /* 0x000000ff04ff79a7 */ /* 0x0003ea00081004ff */
[----:B------:R-:W-:Y:S01]  /*2f50*/  IMAD.U32 R7, RZ, RZ, UR4 ;  /* 0x00000004ff077e24 */ /* 0x000fe2000f8e00ff */
[----:B------:R-:W2:Y:S04]  /*2f60*/  SYNCS.PHASECHK.TRANS64.TRYWAIT P0, [UR5+0x150], R5 ;  /* 0x00015005ff0075a7 */ /* 0x000ea80008001105 */
[----:B------:R-:W-:Y:S01]  /*2f70*/  PRMT R6, R2, 0x654, R7 ;  /* 0x0000065402067816 */ /* 0x000fe20000000007 */
[----:B-1----:R-:W-:Y:S01]  /*2f80*/  @!P2 IMAD.MOV.U32 R4, RZ, RZ, 0x10 ;  /* 0x00000010ff04a424 */ /* 0x002fe200078e00ff */
[----:B--2---:R-:W-:Y:S06]  /*2f90*/  @!P0 BRA `(.L_x_56) ;  /* 0x0000005000788947 */ /* 0x004fec0003800000 */
.L_x_157:
[----:B------:R-:W-:Y:S01]  /*2fa0*/  ULEA UR4, UR6, UR37, 0x4 ;  /* 0x0000002506047291 */ /* 0x000fe2000f8e20ff */
[----:B------:R-:W-:Y:S01]  /*2fb0*/  SEL R3, R6, R3, !P2 ;  /* 0x0000000306037207 */ /* 0x000fe20005000000 */
[----:B------:R-:W-:Y:S01]  /*2fc0*/  UIADD3 UR5, UPT, UPT, UR5, 0x140, URZ ;  /* 0x0000014005057890 */ /* 0x000fe2000fffe0ff */
[----:B-1----:R-:W-:Y:S01]  /*2fd0*/  LEA R0, R11, UR37, 0x3 ;  /* 0x000000250b007c11 */ /* 0x002fe2000f8e18ff */
[----:B------:R-:W-:Y:S01]  /*2fe0*/  UIADD3 UR4, UPT, UPT, UR4, 0x1d0, URZ ;  /* 0x000001d004047890 */ /* 0x000fe2000fffe0ff */
[----:B------:R-:W-:Y:S01]  /*2ff0*/  SHF.L.U32 R5, R10, 0x1f, RZ ;  /* 0x0000001f0a057819 */ /* 0x000fe200000006ff */
[----:B------:R1:W-:Y:S01]  /*3000*/  @!P2 SYNCS.ARRIVE.TRANS64.RED RZ, [R3+URZ], R4 ;  /* 0x0000000403ffa9a7 */ /* 0x0003e200080004ff */
[----:B------:R-:W-:Y:S01]  /*3010*/  UIADD3 UR6, UPT, UPT, UR6, 0x1, URZ ;  /* 0x0000000106067890 */ /* 0x000fe2000fffe0ff */
[----:B------:R-:W-:-:S03]  /*3020*/  VIADD R8, R8, 0x1 ;  /* 0x0000000108087836 */ /* 0x000fc60000000000 */
[----:B------:R-:W-:Y:S02]  /*3030*/  UISETP.NE.AND UP0, UPT, UR6, 0x2, UPT ;  /* 0x000000020600788c */ /* 0x000fe4000bf05270 */
[----:B------:R-:W-:Y:S06]  /*3040*/  UGETNEXTWORKID.BROADCAST [UR4], [UR5] ;  /* 0x00000000040073ca */ /* 0x000fec0008000100 */
[----:B------:R-:W-:Y:S01]  /*3050*/  USEL UR4, URZ, 0x1, UP0 ;  /* 0x00000001ff047887 */ /* 0x000fe20008000000 */
[----:B------:R-:W-:Y:S01]  /*3060*/  ISETP.NE.AND P0, PT, R8, 0x2, PT ;  /* 0x000000020800780c */ /* 0x000fe20003f05270 */
[----:B------:R-:W-:Y:S01]  /*3070*/  USEL UR6, UR6, URZ, UP0 ;  /* 0x000000ff06067287 */ /* 0x000fe20008000000 */
[----:B------:R-:W2:Y:S03]  /*3080*/  SYNCS.PHASECHK.TRANS64.TRYWAIT P1, [R0+URZ+0x140], R5 ;  /* 0x00014005000075a7 */ /* 0x000ea600080211ff */
[----:B------:R-:W-:Y:S01]  /*3090*/  LOP3.LUT R12, R12, UR4, RZ, 0x3c, !PT ;  /* 0x000000040c0c7c12 */ /* 0x000fe2000f8e3cff */
[----:B-12---:R-:W-:Y:S07]  /*30a0*/  @!P1 BRA `(.L_x_57) ;  /* 0x00000050004c9947 */ /* 0x006fee0003800000 */
.L_x_158:
[C---:B------:R-:W-:Y:S01]  /*30b0*/  LEA R4, R11.reuse, UR37, 0x4 ;  /* 0x000000250b047c11 */ /* 0x040fe2000f8e20ff */
[----:B-1----:R-:W-:Y:S01]  /*30c0*/  VIADD R0, R0, 0x150 ;  /* 0x0000015000007836 */ /* 0x002fe20000000000 */
[----:B------:R-:W-:Y:S01]  /*30d0*/  SEL R8, R8, RZ, P0 ;  /* 0x000000ff08087207 */ /* 0x000fe20000000000 */
[----:B------:R-:W-:-:S03]  /*30e0*/  VIADD R11, R11, 0x1 ;  /* 0x000000010b0b7836 */ /* 0x000fc60000000000 */
[----:B------:R-:W1:Y:S01]  /*30f0*/  LDS.128 R4, [R4+0x1d0] ;  /* 0x0001d00004047984 */ /* 0x000e620000000c00 */
[----:B------:R-:W-:Y:S02]  /*3100*/  PRMT R0, RZ, 0x654, R0 ;  /* 0x00000654ff007816 */ /* 0x000fe40000000000 */
[C---:B------:R-:W-:Y:S01]  /*3110*/  ISETP.NE.AND P1, PT, R11.reuse, 0x2, PT ;  /* 0x000000020b00780c */ /* 0x040fe20003f25270 */
[----:B------:R-:W-:Y:S01]  /*3120*/  @!PT LDS RZ, [RZ] ;  /* 0x00000000fffff984 */ /* 0x000fe20000000800 */
[----:B------:R-:W-:Y:S01]  /*3130*/  @!PT LDS RZ, [RZ] ;  /* 0x00000000fffff984 */ /* 0x000fe20000000800 */
[----:B------:R-:W-:Y:S01]  /*3140*/  @!PT LDS RZ, [RZ] ;  /* 0x00000000fffff984 */ /* 0x000fe20000000800 */
[----:B------:R-:W-:Y:S01]  /*3150*/  @!PT LDS RZ, [RZ] ;  /* 0x00000000fffff984 */ /* 0x000fe20000000800 */
[----:B------:R2:W-:Y:S06]  /*3160*/  MEMBAR.ALL.CTA ;  /* 0x0000000000007992 */ /* 0x0005ec0000008000 */
[----:B--2---:R-:W2:Y:S01]  /*3170*/  FENCE.VIEW.ASYNC.S ;  /* 0x00000000000073c6 */ /* 0x004ea20000000000 */
[----:B------:R-:W-:Y:S01]  /*3180*/  SEL R11, R11, RZ, P1 ;  /* 0x000000ff0b0b7207 */ /* 0x000fe20000800000 */
[----:B--2---:R2:W-:Y:S01]  /*3190*/  SYNCS.ARRIVE.TRANS64.RED.A1T0 RZ, [R0+URZ], RZ ;  /* 0x000000ff00ff79a7 */ /* 0x0045e200081004ff */
[----:B-1----:R-:W-:-:S02]  /*31a0*/  LOP3.LUT P3, RZ, R6, 0x1, RZ, 0xc0, !PT ;  /* 0x0000000106ff7812 */ /* 0x002fc4000786c0ff */
[----:B------:R-:W-:-:S04]  /*31b0*/  SEL R5, RZ, 0x1, P1 ;  /* 0x00000001ff057807 */ /* 0x000fc80000800000 */
[----:B------:R-:W-:Y:S02]  /*31c0*/  LOP3.LUT R10, R10, R5, RZ, 0x3c, !PT ;  /* 0x000000050a0a7212 */ /* 0x000fe400078e3cff */
[----:B--2---:R-:W-:-:S04]  /*31d0*/  SEL R0, RZ, 0x1, P0 ;  /* 0x00000001ff007807 */ /* 0x004fc80000000000 */
[----:B------:R-:W-:Y:S01]  /*31e0*/  LOP3.LUT R9, R9, R0, RZ, 0x3c, !PT ;  /* 0x0000000009097212 */ /* 0x000fe200078e3cff */
[----:B------:R-:W-:Y:S06]  /*31f0*/  @P3 BRA `(.L_x_58) ;  /* 0xfffffffc002c3947 */ /* 0x000fec000383ffff */
[----:B------:R-:W-:Y:S01]  /*3200*/  ULEA UR5, UR6, UR37, 0x3 ;  /* 0x0000002506057291 */ /* 0x000fe2000f8e18ff */
[----:B------:R-:W-:-:S08]  /*3210*/  SHF.L.U32 R3, R12, 0x1f, RZ ;  /* 0x0000001f0c037819 */ /* 0x000fd000000006ff */
[----:B------:R-:W1:Y:S02]  /*3220*/  SYNCS.PHASECHK.TRANS64 P0, [UR5+0x150], R3 ;  /* 0x00015003ff0075a7 */ /* 0x000e640008001005 */
[----:B-1----:R-:W-:Y:S05]  /*3230*/  @P0 BRA `(.L_x_59) ;  /* 0x0000000000080947 */ /* 0x002fea0003800000 */
[----:B------:R-:W1:Y:S02]  /*3240*/  SYNCS.PHASECHK.TRANS64.TRYWAIT P0, [UR5+0x150], R3 ;  /* 0x00015003ff0075a7 */ /* 0x000e640008001105 */
[----:B-1----:R-:W-:Y:S05]  /*3250*/  @!P0 BRA `(.L_x_60) ;  /* 0x0000004c00f48947 */ /* 0x002fea0003800000 */
.L_x_59:
[----:B------:R-:W-:-:S04]  /*3260*/  UIADD3 UR4, UPT, UPT, UR6, 0x1, URZ ;  /* 0x0000000106047890 */ /* 0x000fc8000fffe0ff */
[----:B------:R-:W-:-:S04]  /*3270*/  UISETP.NE.AND UP0, UPT, UR4, 0x2, UPT ;  /* 0x000000020400788c */ /* 0x000fc8000bf05270 */
[----:B------:R-:W-:Y:S02]  /*3280*/  USEL UR7, URZ, 0x1, UP0 ;  /* 0x00000001ff077887 */ /* 0x000fe40008000000 */
[----:B------:R-:W-:-:S04]  /*3290*/  USEL UR4, UR4, URZ, UP0 ;  /* 0x000000ff04047287 */ /* 0x000fc80008000000 */
[----:B------:R-:W-:Y:S01]  /*32a0*/  ULEA UR4, UR4, UR37, 0x3 ;  /* 0x0000002504047291 */ /* 0x000fe2000f8e18ff */
[----:B-1----:R-:W-:-:S04]  /*32b0*/  LOP3.LUT R3, R12, UR7, RZ, 0x3c, !PT ;  /* 0x000000070c037c12 */ /* 0x002fc8000f8e3cff */
[----:B------:R-:W-:-:S04]  /*32c0*/  SHF.L.U32 R0, R3, 0x1f, RZ ;  /* 0x0000001f03007819 */ /* 0x000fc800000006ff */
[----:B------:R-:W1:Y:S02]  /*32d0*/  SYNCS.PHASECHK.TRANS64 P0, [UR4+0x150], R0 ;  /* 0x00015000ff0075a7 */ /* 0x000e640008001004 */
[----:B-1----:R-:W-:Y:S05]  /*32e0*/  @P0 EXIT ;  /* 0x000000000000094d */ /* 0x002fea0003800000 */
[----:B------:R-:W-:Y:S02]  /*32f0*/  SHF.L.U32 R3, R3, 0x1f, RZ ;  /* 0x0000001f03037819 */ /* 0x000fe400000006ff */
[----:B------:R-:W-:-:S07]  /*3300*/  MOV R0, UR4 ;  /* 0x0000000400007c02 */ /* 0x000fce0008000f00 */
.L_x_61:
[----:B-1----:R1:W2:Y:S02]  /*3310*/  SYNCS.PHASECHK.TRANS64.TRYWAIT P0, [R0+URZ+0x150], R3 ;  /* 0x00015003000075a7 */ /* 0x0022a400080011ff */
[----:B--2---:R-:W-:Y:S05]  /*3320*/  @!P0 NANOSLEEP.SYNCS 0x989680 ;  /* 0x009896800000895d */ /* 0x004fea0003900000 */
[----:B------:R-:W2:Y:S02]  /*3330*/  @!P0 SYNCS.PHASECHK.TRANS64 P0, [R0+URZ+0x150], R3 ;  /* 0x00015003000085a7 */ /* 0x000ea400080010ff */
[----:B--2---:R-:W-:Y:S05]  /*3340*/  @P0 EXIT ;  /* 0x000000000000094d */ /* 0x004fea0003800000 */
[----:B------:R-:W-:Y:S05]  /*3350*/  BRA `(.L_x_61) ;  /* 0xfffffffc00ec7947 */ /* 0x000fea000383ffff */
.L_x_54:
[----:B------:R-:W-:-:S09]  /*3360*/  UISETP.NE.AND UP1, UPT, UR8, URZ, UPT ;  /* 0x000000ff0800728c */ /* 0x000fd2000bf25270 */
[----:B------:R-:W-:Y:S05]  /*3370*/  BRA.U UP1, `(.L_x_62) ;  /* 0x0000000d01907547 */ /* 0x000fea000b800000 */
[----:B------:R-:W-:Y:S01]  /*3380*/  UMOV UR4, 0x40 ;  /* 0x0000004000047882 */ /* 0x000fe20000000000 */
[----:B------:R-:W-:Y:S01]  /*3390*/  NOP ;  /* 0x0000000000007918 */ /* 0x000fe20000000000 */
[----:B------:R-:W-:Y:S01]  /*33a0*/  ULEA UR4, UR37, UR4, 0x18 ;  /* 0x0000000425047291 */ /* 0x000fe2000f8ec0ff */
[----:B------:R-:W-:Y:S02]  /*33b0*/  UMOV UR5, 0x400 ;  /* 0x0000040000057882 */ /* 0x000fe40000000000 */
[----:B------:R-:W-:-:S06]  /*33c0*/  ULEA UR37, UR37, UR5, 0x18 ;  /* 0x0000000525257291 */ /* 0x000fcc000f8ec0ff */
[----:B------:R-:W1:Y:S02]  /*33d0*/  LDS.U8 R0, [UR4+0x1c] ;  /* 0x00001c04ff007984 */ /* 0x000e640008000000 */
[----:B-1----:R-:W-:-:S13]  /*33e0*/  ISETP.NE.AND P0, PT, R0, RZ, PT ;  /* 0x000000ff0000720c */ /* 0x002fda0003f05270 */
[----:B------:R-:W-:Y:S05]  /*33f0*/  @P0 BRA `(.L_x_63) ;  /* 0x0000000000580947 */ /* 0x000fea0003800000 */
[----:B------:R-:W-:-:S13]  /*3400*/  ELECT P0, URZ, PT ;  /* 0x0000000000ff782f */ /* 0x000fda0003800000 */
[----:B------:R-:W-:Y:S05]  /*3410*/  @!P0 BRA `(.L_x_64) ;  /* 0x0000000000608947 */ /* 0x000fea0003800000 */
[----:B------:R-:W-:Y:S01]  /*3420*/  UMOV UR5, 0x10 ;  /* 0x0000001000057882 */ /* 0x000fe20000000000 */
[----:B------:R-:W-:Y:S01]  /*3430*/  HFMA2 R0, -RZ, RZ, 0, 5.9604644775390625e-08 ;  /* 0x00000001ff007431 */ /* 0x000fe200000001ff */
[----:B------:R-:W-:-:S03]  /*3440*/  MOV R2, 0xffff ;  /* 0x0000ffff00027802 */ /* 0x000fc60000000f00 */
[----:B------:R-:W-:Y:S04]  /*3450*/  DEPBAR.LE SB1, 0x36 ;  /* 0x00009d800000791a */ /* 0x000fe80000000000 */
[----:B------:R-:W1:Y:S02]  /*3460*/  UTCATOMSWS.FIND_AND_SET.ALIGN UP0, UR5, UR5 ;  /* 0x00000005000575e3 */ /* 0x000e640008000800 */
[----:B-1----:R-:W-:Y:S01]  /*3470*/  MOV R3, UR5 ;  /* 0x0000000500037c02 */ /* 0x002fe20008000f00 */
[----:B------:R-:W-:Y:S06]  /*3480*/  BRA.U UP0, `(.L_x_65) ;  /* 0x0000000100187547 */ /* 0x000fec000b800000 */
.L_x_66:
[----:B------:R-:W-:Y:S05]  /*3490*/  NANOSLEEP 0x64 ;  /* 0x000000640000795d */ /* 0x000fea0003800000 */
[----:B------:R-:W-:-:S05]  /*34a0*/  UMOV UR5, 0x10 ;  /* 0x0000001000057882 */ /* 0x000fca0000000000 */
[----:B------:R-:W-:Y:S04]  /*34b0*/  DEPBAR.LE SB1, 0x36 ;  /* 0x00009d800000791a */ /* 0x000fe80000000000 */
[----:B------:R-:W1:Y:S02]  /*34c0*/  UTCATOMSWS.FIND_AND_SET.ALIGN UP0, UR5, UR5 ;  /* 0x00000005000575e3 */ /* 0x000e640008000800 */
[----:B-1----:R-:W-:Y:S01]  /*34d0*/  MOV R3, UR5 ;  /* 0x0000000500037c02 */ /* 0x002fe20008000f00 */
[----:B------:R-:W-:Y:S05]  /*34e0*/  BRA.U !UP0, `(.L_x_66) ;  /* 0xfffffffd08e87547 */ /* 0x000fea000b83ffff */
.L_x_65:
[-C--:B------:R-:W-:Y:S02]  /*34f0*/  SHF.L.U32 R2, R2, R3.reuse, RZ ;  /* 0x0000000302027219 */ /* 0x080fe400000006ff */
[----:B------:R-:W-:Y:S01]  /*3500*/  SHF.L.U32 R0, R0, R3, RZ ;  /* 0x0000000300007219 */ /* 0x000fe200000006ff */
[----:B------:R-:W-:Y:S02]  /*3510*/  IMAD.SHL.U32 R3, R3, 0x20, RZ ;  /* 0x0000002003037824 */ /* 0x000fe400078e00ff */
[----:B------:R1:W-:Y:S04]  /*3520*/  ATOMS.OR RZ, [UR4+0x14], R2 ;  /* 0x00001402ffff798c */ /* 0x0003e8000b000004 */
[----:B------:R1:W-:Y:S04]  /*3530*/  ATOMS.OR RZ, [UR4+0x18], R0 ;  /* 0x00001800ffff798c */ /* 0x0003e8000b000004 */
[----:B------:R1:W-:Y:S01]  /*3540*/  STS [UR37+0x1f0], R3 ;  /* 0x0001f003ff007988 */ /* 0x0003e20008000825 */
[----:B------:R-:W-:Y:S05]  /*3550*/  BRA `(.L_x_64) ;  /* 0x0000000000107947 */ /* 0x000fea0003800000 */
.L_x_63:
[----:B------:R-:W-:Y:S02]  /*3560*/  MOV R0, 0xffffffff ;  /* 0xffffffff00007802 */ /* 0x000fe40000000f00 */
[----:B------:R-:W-:-:S03]  /*3570*/  MOV R2, 0x35a0 ;  /* 0x000035a000027802 */ /* 0x000fc60000000f00 */
[----:B------:R1:W-:Y:S04]  /*3580*/  STS [UR37+0x1f0], R0 ;  /* 0x0001f000ff007988 */ /* 0x0003e80008000825 */
[----:B-1-3-5:R-:W-:Y:S05]  /*3590*/  CALL.REL.NOINC `($__internal_1_$__cuda_sm10x_tcgen05_guardrail_trap_phase_invalid_during_alloc) ;  /* 0x0000005000b07944 */ /* 0x02afea0003c00000 */
.L_x_64:
[----:B------:R-:W-:Y:S05]  /*35a0*/  WARPSYNC.ALL ;  /* 0x0000000000007948 */ /* 0x000fea0003800000 */
[----:B------:R-:W2:Y:S01]  /*35b0*/  S2UR UR6, SR_CgaCtaId ;  /* 0x00000000000679c3 */ /* 0x000ea20000008800 */
[----:B------:R-:W-:Y:S01]  /*35c0*/  UMOV UR4, 0x400 ;  /* 0x0000040000047882 */ /* 0x000fe20000000000 */
[----:B------:R-:W-:-:S06]  /*35d0*/  NOP ;  /* 0x0000000000007918 */ /* 0x000fcc0000000000 */
[----:B------:R-:W-:Y:S06]  /*35e0*/  BAR.ARV 0x6, 0xa0 ;  /* 0x0182800000007b1d */ /* 0x000fec0000002000 */
[----:B------:R-:W4:Y:S01]  /*35f0*/  LDCU UR7, c[0x0][0x38c] ;  /* 0x00007180ff0777ac */ /* 0x000f220008000800 */
[----:B------:R-:W-:Y:S01]  /*3600*/  IMAD.MOV.U32 R11, RZ, RZ, 0x1 ;  /* 0x00000001ff0b7424 */ /* 0x000fe200078e00ff */
[----:B------:R-:W-:Y:S01]  /*3610*/  CS2R R8, SRZ ;  /* 0x0000000000087805 */ /* 0x000fe2000001ff00 */
[----:B------:R-:W-:Y:S01]  /*3620*/  IMAD.MOV.U32 R10, RZ, RZ, RZ ;  /* 0x000000ffff0a7224 */ /* 0x000fe200078e00ff */
[----:B------:R-:W-:Y:S01]  /*3630*/  UMOV UR17, URZ ;  /* 0x000000ff00117c82 */ /* 0x000fe20008000000 */
[----:B------:R-:W-:Y:S01]  /*3640*/  UMOV UR16, URZ ;  /* 0x000000ff00107c82 */ /* 0x000fe20008000000 */
[----:B------:R-:W-:Y:S01]  /*3650*/  UMOV UR22, 0x0 ;  /* 0x0000000000167882 */ /* 0x000fe20000000000 */
[----:B------:R-:W-:Y:S01]  /*3660*/  UMOV UR23, 0x4208010 ;  /* 0x0420801000177882 */ /* 0x000fe20000000000 */
[----:B------:R-:W-:Y:S01]  /*3670*/  UMOV UR20, 0x0 ;  /* 0x0000000000147882 */ /* 0x000fe20000000000 */
[----:B------:R-:W-:Y:S01]  /*3680*/  UMOV UR21, 0x4208010 ;  /* 0x0420801000157882 */ /* 0x000fe20000000000 */
[----:B--2---:R-:W-:Y:S01]  /*3690*/  ULEA UR6, UR6, UR4, 0x18 ;  /* 0x0000000406067291 */ /* 0x004fe2000f8ec0ff */
[----:B------:R-:W2:Y:S03]  /*36a0*/  LDCU UR4, c[0x0][0x38c] ;  /* 0x00007180ff0477ac */ /* 0x000ea60008000800 */
[----:B------:R-:W-:-:S02]  /*36b0*/  UIADD3 UR11, UPT, UPT, UR6, 0x15400, URZ ;  /* 0x00015400060b7890 */ /* 0x000fc4000fffe0ff */
[----:B----4-:R-:W-:-:S03]  /*36c0*/  UIADD3 UR7, UPT, UPT, UR7, 0x3f, URZ ;  /* 0x0000003f07077890 */ /* 0x010fc6000fffe0ff */
[----:B-1----:R-:W1:Y:S01]  /*36d0*/  LDS R0, [UR6+0x1f0] ;  /* 0x0001f006ff007984 */ /* 0x002e620008000800 */
[----:B------:R-:W-:Y:S02]  /*36e0*/  UIADD3 UR18, UPT, UPT, UR6, 0x4400, URZ ;  /* 0x0000440006127890 */ /* 0x000fe4000fffe0ff */
[----:B------:R-:W-:Y:S02]  /*36f0*/  USHF.R.S32.HI UR5, URZ, 0x1f, UR7 ;  /* 0x0000001fff057899 */ /* 0x000fe40008011407 */
[----:B------:R-:W-:Y:S02]  /*3700*/  USHF.R.U32.HI UR11, URZ, 0x4, UR11 ;  /* 0x00000004ff0b7899 */ /* 0x000fe4000801160b */
[----:B------:R-:W-:Y:S02]  /*3710*/  ULEA.HI UR5, UR5, UR7, URZ, 0x6 ;  /* 0x0000000705057291 */ /* 0x000fe4000f8f30ff */
[----:B------:R-:W-:Y:S02]  /*3720*/  USHF.R.U32.HI UR18, URZ, 0x4, UR18 ;  /* 0x00000004ff127899 */ /* 0x000fe40008011612 */
[----:B------:R-:W-:-:S02]  /*3730*/  USHF.R.S32.HI UR5, URZ, 0x6, UR5 ;  /* 0x00000006ff057899 */ /* 0x000fc40008011405 */
[----:B------:R-:W-:Y:S02]  /*3740*/  ULOP3.LUT UR11, UR11, 0x3fff, URZ, 0xc0, !UPT ;  /* 0x00003fff0b0b7892 */ /* 0x000fe4000f8ec0ff */
[----:B------:R-:W-:Y:S02]  /*3750*/  UISETP.LT.AND UP0, UPT, UR5, 0x1, UPT ;  /* 0x000000010500788c */ /* 0x000fe4000bf01270 */
[----:B------:R-:W-:Y:S02]  /*3760*/  ULOP3.LUT UR18, UR18, 0x3fff, URZ, 0xc0, !UPT ;  /* 0x00003fff12127892 */ /* 0x000fe4000f8ec0ff */
[----:B------:R-:W-:Y:S02]  /*3770*/  USEL UR10, UR5, 0x1, !UP0 ;  /* 0x00000001050a7887 */ /* 0x000fe4000c000000 */
[----:B------:R-:W-:Y:S02]  /*3780*/  ULOP3.LUT UR11, UR11, 0x10000, URZ, 0xfc, !UPT ;  /* 0x000100000b0b7892 */ /* 0x000fe4000f8efcff */
[----:B------:R-:W-:-:S02]  /*3790*/  UIADD3 UR10, UPT, UPT, -UR10, URZ, URZ ;  /* 0x000000ff0a0a7290 */ /* 0x000fc4000fffe1ff */
[----:B--2---:R-:W-:Y:S01]  /*37a0*/  UISETP.GE.AND UP3, UPT, UR4, 0x1, UPT ;  /* 0x000000010400788c */ /* 0x004fe2000bf66270 */
[----:B-1----:R-:W-:-:S15]  /*37b0*/  R2UR UR19, R0 ;  /* 0x00000000001372ca */ /* 0x002fde00000e0000 */
.L_x_73:
[----:B------:R-:W-:Y:S02]  /*37c0*/  LEA R0, R10, UR6, 0x3 ;  /* 0x000000060a007c11 */ /* 0x000fe4000f8e18ff */
[----:B------:R-:W-:Y:S02]  /*37d0*/  SHF.L.U32 R5, R9, 0x1f, RZ ;  /* 0x0000001f09057819 */ /* 0x000fe400000006ff */
[----:B------:R-:W-:Y:S01]  /*37e0*/  PLOP3.LUT P0, PT, PT, PT, UP3, 0x80, 0x8 ;  /* 0x000000000008781c */ /* 0x000fe20003f0f038 */
[----:B------:R-:W-:Y:S01]  /*37f0*/  VIADD R3, R0, 0x150 ;  /* 0x0000015000037836 */ /* 0x000fe20000000000 */
[----:B-1----:R-:W1:Y:S02]  /*3800*/  SYNCS.PHASECHK.TRANS64.TRYWAIT P1, [R0+URZ+0x140], R5 ;  /* 0x00014005000075a7 */ /* 0x002e6400080211ff */
[----:B-1--4-:R-:W-:Y:S09]  /*3810*/  @!P1 BRA `(.L_x_67) ;  /* 0x00000048009c9947 */ /* 0x012ff20003800000 */
.L_x_160:
[----:B------:R-:W-:Y:S01]  /*3820*/  LEA R4, R10, UR6, 0x4 ;  /* 0x000000060a047c11 */ /* 0x000fe2000f8e20ff */
[----:B------:R-:W-:Y:S01]  /*3830*/  @UP3 ULEA UR4, UR16, UR6, 0x3 ;  /* 0x0000000610043291 */ /* 0x000fe2000f8e18ff */
[----:B------:R-:W-:Y:S01]  /*3840*/  PLOP3.LUT P2, PT, PT, PT, PT, 0x80, 0x8 ;  /* 0x000000000008781c */ /* 0x000fe20003f4f070 */
[----:B------:R-:W-:Y:S01]  /*3850*/  ULEA UR8, UR17, UR6, 0x3 ;  /* 0x0000000611087291 */ /* 0x000fe2000f8e18ff */
[----:B------:R-:W-:Y:S02]  /*3860*/  PRMT R3, RZ, 0x654, R3 ;  /* 0x00000654ff037816 */ /* 0x000fe40000000003 */
[----:B-1----:R-:W1:Y:S01]  /*3870*/  LDS.128 R4, [R4+0x1d0] ;  /* 0x0001d00004047984 */ /* 0x002e620000000c00 */
[----:B------:R-:W-:Y:S02]  /*3880*/  @P0 SHF.L.U32 R2, R8, 0x1f, RZ ;  /* 0x0000001f08020819 */ /* 0x000fe400000006ff */
[----:B------:R-:W-:Y:S01]  /*3890*/  SHF.L.U32 R0, R11, 0x1f, RZ ;  /* 0x0000001f0b007819 */ /* 0x000fe200000006ff */
[----:B------:R-:W-:Y:S01]  /*38a0*/  @!PT LDS RZ, [RZ] ;  /* 0x00000000fffff984 */ /* 0x000fe20000000800 */
[----:B------:R-:W-:Y:S01]  /*38b0*/  @!PT LDS RZ, [RZ] ;  /* 0x00000000fffff984 */ /* 0x000fe20000000800 */
[----:B------:R-:W-:Y:S01]  /*38c0*/  @!PT LDS RZ, [RZ] ;  /* 0x00000000fffff984 */ /* 0x000fe20000000800 */
[----:B------:R-:W-:Y:S01]  /*38d0*/  @!PT LDS RZ, [RZ] ;  /* 0x00000000fffff984 */ /* 0x000fe20000000800 */
[----:B------:R2:W-:Y:S06]  /*38e0*/  MEMBAR.ALL.CTA ;  /* 0x0000000000007992 */ /* 0x0005ec0000008000 */
[----:B--2---:R-:W2:Y:S02]  /*38f0*/  FENCE.VIEW.ASYNC.S ;  /* 0x00000000000073c6 */ /* 0x004ea40000000000 */
[----:B--2---:R2:W-:Y:S01]  /*3900*/  SYNCS.ARRIVE.TRANS64.RED.A1T0 RZ, [R3+URZ], RZ ;  /* 0x000000ff03ff79a7 */ /* 0x0045e200081004ff */
[----:B------:R2:W4:Y:S01]  /*3910*/  @P0 SYNCS.PHASECHK.TRANS64.TRYWAIT P2, [UR4], R2 ;  /* 0x00000002ff0005a7 */ /* 0x0005220008041104 */
[----:B------:R-:W-:Y:S01]  /*3920*/  ULEA.HI UR4, UR17, UR17, URZ, 0x1 ;  /* 0x0000001111047291 */ /* 0x000fe2000f8f08ff */
[----:B-1----:R-:W-:-:S03]  /*3930*/  LOP3.LUT P1, RZ, R6, 0x1, RZ, 0xc0, !PT ;  /* 0x0000000106ff7812 */ /* 0x002fc6000782c0ff */
[----:B------:R-:W-:Y:S02]  /*3940*/  USHF.L.U32 UR9, UR4, 0x6, URZ ;  /* 0x0000000604097899 */ /* 0x000fe400080006ff */
[----:B------:R-:W-:Y:S02]  /*3950*/  ULOP3.LUT UR4, UR4, 0xffe, URZ, 0xc0, !UPT ;  /* 0x00000ffe04047892 */ /* 0x000fe4000f8ec0ff */
[----:B------:R-:W-:Y:S02]  /*3960*/  ULOP3.LUT UR9, UR9, 0xffffff80, URZ, 0xc0, !UPT ;  /* 0xffffff8009097892 */ /* 0x000fe4000f8ec0ff */
[----:B------:R-:W-:Y:S02]  /*3970*/  UIADD3 UR4, UPT, UPT, -UR4, UR17, URZ ;  /* 0x0000001104047290 */ /* 0x000fe4000fffe1ff */
[----:B------:R-:W-:Y:S01]  /*3980*/  UIADD3 UR9, UPT, UPT, UR19, UR9, URZ ;  /* 0x0000000913097290 */ /* 0x000fe2000fffe0ff */
[----:B------:R-:W1:Y:S03]  /*3990*/  SYNCS.PHASECHK.TRANS64.TRYWAIT P0, [UR8+0x180], R0 ;  /* 0x00018000ff0075a7 */ /* 0x000e660008001108 */
[----:B------:R-:W-:Y:S01]  /*39a0*/  ULEA UR9, UR4, UR9, 0x14 ;  /* 0x0000000904097291 */ /* 0x000fe2000f8ea0ff */
[----:B-12-4-:R-:W-:Y:S11]  /*39b0*/  @!P0 BRA `(.L_x_68) ;  /* 0x0000004800488947 */ /* 0x016ff60003800000 */
.L_x_162:
[----:B------:R-:W-:Y:S01]  /*39c0*/  IADD3 R10, PT, PT, R10, 0x1, RZ ;  /* 0x000000010a0a7810 */ /* 0x000fe20007ffe0ff */
[----:B------:R-:W-:Y:S06]  /*39d0*/  BRA.U !UP3, `(.L_x_69) ;  /* 0x000000010b987547 */ /* 0x000fec000b800000 */
[----:B------:R-:W-:Y:S01]  /*39e0*/  UPLOP3.LUT UP4, UPT, UPT, UPT, UPT, 0x40, 0x4 ;  /* 0x000000000004789c */ /* 0x000fe20003f8e870 */
[----:B------:R-:W-:Y:S01]  /*39f0*/  UMOV UR15, UR10 ;  /* 0x0000000a000f7c82 */ /* 0x000fe20008000000 */
[----:B------:R-:W-:Y:S01]  /*3a00*/  UMOV UR14, UR5 ;  /* 0x00000005000e7c82 */ /* 0x000fe20008000000 */
[----:B------:R-:W-:-:S08]  /*3a10*/  UMOV UR13, UR16 ;  /* 0x00000010000d7c82 */ /* 0x000fd00008000000 */
.L_x_72:
[----:B------:R-:W-:Y:S02]  /*3a20*/  UIADD3 UR15, UPT, UPT, UR15, 0x1, URZ ;  /* 0x000000010f0f7890 */ /* 0x000fe4000fffe0ff */
[----:B--2---:R-:W-:Y:S02]  /*3a30*/  ULEA UR7, UR13, UR6, 0x3 ;  /* 0x000000060d077291 */ /* 0x004fe4000f8e18ff */
[----:B------:R-:W-:Y:S01]  /*3a40*/  UISETP.NE.AND UP0, UPT, UR15, URZ, UPT ;  /* 0x000000ff0f00728c */ /* 0x000fe2000bf05270 */
[----:B----4-:R-:W-:Y:S10]  /*3a50*/  @P2 BRA `(.L_x_70) ;  /* 0x00000000000c2947 */ /* 0x010ff40003800000 */
[----:B-1----:R-:W-:Y:S04]  /*3a60*/  SHF.L.U32 R3, R8, 0x1f, RZ ;  /* 0x0000001f08037819 */ /* 0x002fe800000006ff */
[----:B------:R-:W1:Y:S02]  /*3a70*/  SYNCS.PHASECHK.TRANS64.TRYWAIT P0, [UR7], R3 ;  /* 0x00000003ff0075a7 */ /* 0x000e640008001107 */
[----:B-1----:R-:W-:Y:S05]  /*3a80*/  @!P0 BRA `(.L_x_71) ;  /* 0x00000048002c8947 */ /* 0x002fea0003800000 */
.L_x_70:
[----:B------:R-:W-:Y:S01]  /*3a90*/  UISETP.NE.AND UP1, UPT, UR14, 0x1, UPT ;  /* 0x000000010e00788c */ /* 0x000fe2000bf25270 */
[----:B------:R-:W-:Y:S01]  /*3aa0*/  PLOP3.LUT P2, PT, PT, PT, PT, 0x80, 0x8 ;  /* 0x000000000008781c */ /* 0x000fe20003f4f070 */
[----:B------:R-:W-:Y:S02]  /*3ab0*/  UIADD3 UR16, UPT, UPT, UR13, 0x1, URZ ;  /* 0x000000010d107890 */ /* 0x000fe4000fffe0ff */
[----:B------:R-:W-:Y:S02]  /*3ac0*/  ULEA UR24, UR13, UR18, 0x8 ;  /* 0x000000120d187291 */ /* 0x000fe4000f8e40ff */
[----:B------:R-:W-:Y:S01]  /*3ad0*/  UISETP.NE.AND UP2, UPT, UR16, 0x11, UPT ;  /* 0x000000111000788c */ /* 0x000fe2000bf45270 */
[----:B------:R-:W-:Y:S01]  /*3ae0*/  PLOP3.LUT P0, PT, PT, PT, UP1, 0x80, 0x8 ;  /* 0x000000000008781c */ /* 0x000fe20003f0f018 */
[----:B------:R-:W-:Y:S02]  /*3af0*/  ULEA UR26, UR13, UR11, 0x9 ;  /* 0x0000000b0d1a7291 */ /* 0x000fe4000f8e48ff */
[----:B------:R-:W-:Y:S02]  /*3b00*/  USEL UR12, URZ, 0x1, UP2 ;  /* 0x00000001ff0c7887 */ /* 0x000fe40009000000 */
[----:B------:R-:W-:Y:S02]  /*3b10*/  USEL UR16, UR16, URZ, UP2 ;  /* 0x000000ff10107287 */ /* 0x000fe40009000000 */
[----:B------:R-:W-:Y:S02]  /*3b20*/  UIADD3 UR30, UPT, UPT, UR24, 0x80, URZ ;  /* 0x00000080181e7890 */ /* 0x000fe4000fffe0ff */
[----:B------:R-:W-:Y:S01]  /*3b30*/  @UP1 ULEA UR4, UR16, UR6, 0x3 ;  /* 0x0000000610041291 */ /* 0x000fe2000f8e18ff */
[----:B------:R-:W-:Y:S01]  /*3b40*/  LOP3.LUT R8, R8, UR12, RZ, 0x3c, !PT ;  /* 0x0000000c08087c12 */ /* 0x000fe2000f8e3cff */
[----:B------:R-:W-:Y:S02]  /*3b50*/  UIADD3 UR28, UPT, UPT, UR26, 0x2, URZ ;  /* 0x000000021a1c7890 */ /* 0x000fe4000fffe0ff */
[----:B------:R-:W-:Y:S01]  /*3b60*/  UIADD3 UR7, UPT, UPT, UR7, 0x88, URZ ;  /* 0x0000008807077890 */ /* 0x000fe2000fffe0ff */
[----:B-1----:R-:W-:Y:S01]  /*3b70*/  @P0 SHF.L.U32 R0, R8, 0x1f, RZ ;  /* 0x0000001f08000819 */ /* 0x002fe200000006ff */
[----:B------:R-:W-:Y:S01]  /*3b80*/  UMOV UR25, 0x80004020 ;  /* 0x8000402000197882 */ /* 0x000fe20000000000 */
[----:B------:R-:W-:Y:S01]  /*3b90*/  UMOV UR27, 0x80004020 ;  /* 0x80004020001b7882 */ /* 0x000fe20000000000 */
[----:B------:R-:W-:Y:S01]  /*3ba0*/  UMOV UR31, 0x80004020 ;  /* 0x80004020001f7882 */ /* 0x000fe20000000000 */
[----:B------:R2:W4:Y:S01]  /*3bb0*/  @P0 SYNCS.PHASECHK.TRANS64.TRYWAIT P2, [UR4], R0 ;  /* 0x00000000ff0005a7 */ /* 0x0005220008041104 */
[----:B------:R-:W-:Y:S01]  /*3bc0*/  UIADD3 UR14, UPT, UPT, UR14, -0x1, URZ ;  /* 0xffffffff0e0e7890 */ /* 0x000fe2000fffe0ff */
[----:B------:R2:W-:Y:S01]  /*3bd0*/  UTCQMMA gdesc[UR24], gdesc[UR26], tmem[UR9], tmem[UR22], idesc[UR23], UP4 ;  /* 0x00ff161a180075ea */ /* 0x0005e2000a000309 */
[----:B------:R-:W-:Y:S01]  /*3be0*/  UPLOP3.LUT UP4, UPT, UPT, UPT, UPT, 0x80, 0x8 ;  /* 0x000000000008789c */ /* 0x000fe20003f8f070 */
[----:B------:R-:W-:Y:S01]  /*3bf0*/  UMOV UR29, 0x80004020 ;  /* 0x80004020001d7882 */ /* 0x000fe20000000000 */
[----:B------:R-:W-:Y:S01]  /*3c00*/  UMOV UR13, UR16 ;  /* 0x00000010000d7c82 */ /* 0x000fe20008000000 */
[----:B------:R2:W-:Y:S01]  /*3c10*/  UTCQMMA gdesc[UR30], gdesc[UR28], tmem[UR9], tmem[UR20], idesc[UR21], UPT ;  /* 0x00ff141c1e0075ea */ /* 0x0005e2000b800309 */
[----:B------:R2:W-:Y:S01]  /*3c20*/  UTCBAR [UR7], URZ ;  /* 0x000000ff070073e9 */ /* 0x0005e200080000ff */
[----:B------:R-:W-:Y:S06]  /*3c30*/  BRA.U UP0, `(.L_x_72) ;  /* 0xfffffffd00787547 */ /* 0x000fec000b83ffff */
.L_x_69:
[----:B------:R-:W-:Y:S01]  /*3c40*/  UIADD3 UR17, UPT, UPT, UR17, 0x1, URZ ;  /* 0x0000000111117890 */ /* 0x000fe2000fffe0ff */
[C---:B------:R-:W-:Y:S01]  /*3c50*/  ISETP.NE.AND P0, PT, R10.reuse, 0x2, PT ;  /* 0x000000020a00780c */ /* 0x040fe20003f05270 */
[----:B------:R-:W-:Y:S02]  /*3c60*/  UIADD3 UR8, UPT, UPT, UR8, 0x160, URZ ;  /* 0x0000016008087890 */ /* 0x000fe4000fffe0ff */
[----:B------:R-:W-:Y:S01]  /*3c70*/  UISETP.NE.AND UP0, UPT, UR17, 0x4, UPT ;  /* 0x000000041100788c */ /* 0x000fe2000bf05270 */
[----:B-12---:R-:W-:Y:S02]  /*3c80*/  SEL R0, RZ, 0x1, P0 ;  /* 0x00000001ff007807 */ /* 0x006fe40000000000 */
[----:B------:R-:W-:Y:S01]  /*3c90*/  SEL R10, R10, RZ, P0 ;  /* 0x000000ff0a0a7207 */ /* 0x000fe20000000000 */
[----:B------:R-:W-:Y:S01]  /*3ca0*/  USEL UR4, URZ, 0x1, UP0 ;  /* 0x00000001ff047887 */ /* 0x000fe20008000000 */
[----:B------:R-:W-:Y:S01]  /*3cb0*/  LOP3.LUT R9, R9, R0, RZ, 0x3c, !PT ;  /* 0x0000000009097212 */ /* 0x000fe200078e3cff */
[----:B------:R-:W-:Y:S01]  /*3cc0*/  USEL UR17, UR17, URZ, UP0 ;  /* 0x000000ff11117287 */ /* 0x000fe20008000000 */
[----:B------:R1:W-:Y:S03]  /*3cd0*/  UTCBAR [UR8], URZ ;  /* 0x000000ff080073e9 */ /* 0x0003e600080000ff */
[----:B------:R-:W-:Y:S01]  /*3ce0*/  LOP3.LUT R11, R11, UR4, RZ, 0x3c, !PT ;  /* 0x000000040b0b7c12 */ /* 0x000fe2000f8e3cff */
[----:B------:R-:W-:Y:S07]  /*3cf0*/  @P1 BRA `(.L_x_73) ;  /* 0xfffffff800b01947 */ /* 0x000fee000383ffff */
[----:B------:R-:W2:Y:S01]  /*3d00*/  S2UR UR4, SR_CgaCtaId ;  /* 0x00000000000479c3 */ /* 0x000ea20000008800 */
[----:B------:R-:W-:Y:S01]  /*3d10*/  ELECT P0, URZ, PT ;  /* 0x0000000000ff782f */ /* 0x000fe20003800000 */
[----:B------:R-:W-:Y:S01]  /*3d20*/  IMAD.MOV.U32 R0, RZ, RZ, 0x1 ;  /* 0x00000001ff007424 */ /* 0x000fe200078e00ff */
[----:B------:R-:W-:Y:S01]  /*3d30*/  UIADD3 UR6, UPT, UPT, UR6, 0x180, URZ ;  /* 0x0000018006067890 */ /* 0x000fe2000fffe0ff */
[----:B------:R-:W-:Y:S01]  /*3d40*/  SHF.L.U32 R3, R11, 0x1f, RZ ;  /* 0x0000001f0b037819 */ /* 0x000fe200000006ff */
[----:B------:R-:W-:-:S03]  /*3d50*/  UMOV UR5, 0x40 ;  /* 0x0000004000057882 */ /* 0x000fc60000000000 */
[----:B------:R-:W-:Y:S01]  /*3d60*/  UVIRTCOUNT.DEALLOC.SMPOOL 0x80 ;  /* 0x000000800000784c */ /* 0x000fe20000000000 */
[----:B--2---:R-:W-:Y:S02]  /*3d70*/  ULEA UR4, UR4, UR5, 0x18 ;  /* 0x0000000504047291 */ /* 0x004fe4000f8ec0ff */
[----:B------:R-:W-:-:S07]  /*3d80*/  ULEA UR5, UR17, UR6, 0x3 ;  /* 0x0000000611057291 */ /* 0x000fce000f8e18ff */
[----:B------:R2:W-:Y:S02]  /*3d90*/  @P0 STS.U8 [UR4+0x1c], R0 ;  /* 0x00001c00ff000988 */ /* 0x0005e40008000004 */
[----:B------:R-:W3:Y:S02]  /*3da0*/  SYNCS.PHASECHK.TRANS64.TRYWAIT P0, [UR5], R3 ;  /* 0x00000003ff0075a7 */ /* 0x000ee40008001105 */
[----:B--23--:R-:W-:Y:S05]  /*3db0*/  @!P0 BRA `(.L_x_74) ;  /* 0x0000004400788947 */ /* 0x00cfea0003800000 */
.L_x_165:
[----:B------:R-:W-:-:S04]  /*3dc0*/  UIADD3 UR7, UPT, UPT, UR17, 0x1, URZ ;  /* 0x0000000111077890 */ /* 0x000fc8000fffe0ff */
[----:B------:R-:W-:-:S04]  /*3dd0*/  UISETP.NE.AND UP0, UPT, UR7, 0x4, UPT ;  /* 0x000000040700788c */ /* 0x000fc8000bf05270 */
[----:B-1----:R-:W-:Y:S02]  /*3de0*/  USEL UR8, URZ, 0x1, UP0 ;  /* 0x00000001ff087887 */ /* 0x002fe40008000000 */
[----:B------:R-:W-:-:S04]  /*3df0*/  USEL UR7, UR7, URZ, UP0 ;  /* 0x000000ff07077287 */ /* 0x000fc80008000000 */
[----:B------:R-:W-:Y:S01]  /*3e00*/  ULEA UR5, UR7, UR6, 0x3 ;  /* 0x0000000607057291 */ /* 0x000fe2000f8e18ff */
[----:B------:R-:W-:-:S04]  /*3e10*/  LOP3.LUT R2, R11, UR8, RZ, 0x3c, !PT ;  /* 0x000000080b027c12 */ /* 0x000fc8000f8e3cff */
[----:B--2---:R-:W-:-:S04]  /*3e20*/  SHF.L.U32 R3, R2, 0x1f, RZ ;  /* 0x0000001f02037819 */ /* 0x004fc800000006ff */
[----:B------:R-:W1:Y:S02]  /*3e30*/  SYNCS.PHASECHK.TRANS64.TRYWAIT P0, [UR5], R3 ;  /* 0x00000003ff0075a7 */ /* 0x000e640008001105 */
[----:B-1----:R-:W-:Y:S05]  /*3e40*/  @!P0 BRA `(.L_x_75) ;  /* 0x00000044006c8947 */ /* 0x002fea0003800000 */
.L_x_167:
        /* <DEDUP_REMOVED lines=9> */
.L_x_169:
[----:B------:R-:W-:-:S04]  /*3ee0*/  UIADD3 UR7, UPT, UPT, UR7, 0x1, URZ ;  /* 0x0000000107077890 */ /* 0x000fc8000fffe0ff */
[----:B------:R-:W-:-:S04]  /*3ef0*/  UISETP.NE.AND UP0, UPT, UR7, 0x4, UPT ;  /* 0x000000040700788c */ /* 0x000fc8000bf05270 */
[----:B------:R-:W-:Y:S02]  /*3f00*/  USEL UR5, URZ, 0x1, UP0 ;  /* 0x00000001ff057887 */ /* 0x000fe40008000000 */
[----:B------:R-:W-:-:S04]  /*3f10*/  USEL UR7, UR7, URZ, UP0 ;  /* 0x000000ff07077287 */ /* 0x000fc80008000000 */
[----:B------:R-:W-:Y:S01]  /*3f20*/  ULEA UR7, UR7, UR6, 0x3 ;  /* 0x0000000607077291 */ /* 0x000fe2000f8e18ff */
[----:B-1----:R-:W-:-:S04]  /*3f30*/  LOP3.LUT R3, R2, UR5, RZ, 0x3c, !PT ;  /* 0x0000000502037c12 */ /* 0x002fc8000f8e3cff */
[----:B------:R-:W-:-:S04]  /*3f40*/  SHF.L.U32 R3, R3, 0x1f, RZ ;  /* 0x0000001f03037819 */ /* 0x000fc800000006ff */
[----:B------:R-:W1:Y:S02]  /*3f50*/  SYNCS.PHASECHK.TRANS64.TRYWAIT P0, [UR7], R3 ;  /* 0x00000003ff0075a7 */ /* 0x000e640008001107 */
[----:B-1----:R-:W-:Y:S05]  /*3f60*/  @!P0 BRA `(.L_x_77) ;  /* 0x0000004400548947 */ /* 0x002fea0003800000 */
.L_x_171:
[----:B------:R-:W-:Y:S01]  /*3f70*/  NOP ;  /* 0x0000000000007918 */ /* 0x000fe20000000000 */
[----:B-1----:R-:W1:Y:S01]  /*3f80*/  LDS R0, [UR4+0x14] ;  /* 0x00001404ff007984 */ /* 0x002e620008000800 */
[----:B------:R-:W-:Y:S01]  /*3f90*/  ULOP3.LUT UR6, UR19, 0xffff, URZ, 0xc0, !UPT ;  /* 0x0000ffff13067892 */ /* 0x000fe2000f8ec0ff */
[----:B------:R-:W-:Y:S01]  /*3fa0*/  UMOV UR8, 0xffff ;  /* 0x0000ffff00087882 */ /* 0x000fe20000000000 */
[----:B------:R-:W-:Y:S02]  /*3fb0*/  UMOV UR5, 0x1 ;  /* 0x0000000100057882 */ /* 0x000fe40000000000 */
[----:B------:R-:W-:-:S04]  /*3fc0*/  USHF.R.U32.HI UR6, URZ, 0x5, UR6 ;  /* 0x00000005ff067899 */ /* 0x000fc80008011606 */
[----:B------:R-:W-:Y:S02]  /*3fd0*/  USHF.L.U32 UR8, UR8, UR6, URZ ;  /* 0x0000000608087299 */ /* 0x000fe400080006ff */
[----:B------:R-:W-:-:S04]  /*3fe0*/  USHF.L.U32 UR5, UR5, UR6, URZ ;  /* 0x0000000605057299 */ /* 0x000fc800080006ff */
[----:B-1----:R-:W-:-:S04]  /*3ff0*/  LOP3.LUT R0, R0, UR8, RZ, 0xc0, !PT ;  /* 0x0000000800007c12 */ /* 0x002fc8000f8ec0ff */
[----:B------:R-:W-:-:S13]  /*4000*/  ISETP.NE.AND P0, PT, R0, UR8, PT ;  /* 0x0000000800007c0c */ /* 0x000fda000bf05270 */
[----:B------:R-:W-:Y:S05]  /*4010*/  @P0 BRA `(.L_x_78) ;  /* 0x0000000000580947 */ /* 0x000fea0003800000 */
[----:B------:R-:W1:Y:S02]  /*4020*/  LDS R0, [UR4+0x18] ;  /* 0x00001804ff007984 */ /* 0x000e640008000800 */
[----:B-1----:R-:W-:-:S04]  /*4030*/  LOP3.LUT R0, R0, UR5, RZ, 0xc0, !PT ;  /* 0x0000000500007c12 */ /* 0x002fc8000f8ec0ff */
[----:B------:R-:W-:-:S13]  /*4040*/  ISETP.NE.AND P0, PT, R0, UR5, PT ;  /* 0x0000000500007c0c */ /* 0x000fda000bf05270 */
[----:B------:R-:W-:Y:S05]  /*4050*/  @P0 BRA `(.L_x_79) ;  /* 0x00000000003c0947 */ /* 0x000fea0003800000 */
[----:B------:R-:W1:Y:S01]  /*4060*/  S2R R2, SR_LANEID ;  /* 0x0000000000027919 */ /* 0x000e620000000000 */
[----:B------:R-:W-:Y:S01]  /*4070*/  ULOP3.LUT UR8, URZ, UR8, URZ, 0x33, !UPT ;  /* 0x00000008ff087292 */ /* 0x000fe2000f8e33ff */
[----:B------:R-:W-:Y:S01]  /*4080*/  LOP3.LUT R4, RZ, UR5, RZ, 0x33, !PT ;  /* 0x00000005ff047c12 */ /* 0x000fe2000f8e33ff */
[----:B------:R-:W-:Y:S02]  /*4090*/  VOTEU.ANY UR7, UPT, PT ;  /* 0x0000000000077886 */ /* 0x000fe400038e0100 */
[----:B------:R-:W-:Y:S01]  /*40a0*/  UFLO.U32 UR7, UR7 ;  /* 0x00000007000772bd */ /* 0x000fe200080e0000 */
[----:B------:R-:W2:Y:S01]  /*40b0*/  REDUX UR5, R4 ;  /* 0x00000000040573c4 */ /* 0x000ea20000000000 */
[----:B------:R-:W-:-:S06]  /*40c0*/  IMAD.U32 R0, RZ, RZ, UR8 ;  /* 0x00000008ff007e24 */ /* 0x000fcc000f8e00ff */
[----:B------:R3:W-:Y:S01]  /*40d0*/  UTCATOMSWS.AND URZ, UR8 ;  /* 0x0000000800ff79e3 */ /* 0x0007e20008000000 */
[----:B------:R-:W4:Y:S01]  /*40e0*/  REDUX UR6, R0 ;  /* 0x00000000000673c4 */ /* 0x000f220000000000 */
[----:B-1----:R-:W-:Y:S01]  /*40f0*/  ISETP.EQ.U32.AND P0, PT, R2, UR7, PT ;  /* 0x0000000702007c0c */ /* 0x002fe2000bf02070 */
[----:B--2---:R-:W-:Y:S01]  /*4100*/  IMAD.U32 R2, RZ, RZ, UR5 ;  /* 0x00000005ff027e24 */ /* 0x004fe2000f8e00ff */
[----:B----4-:R-:W-:-:S11]  /*4110*/  MOV R3, UR6 ;  /* 0x0000000600037c02 */ /* 0x010fd60008000f00 */
[----:B------:R3:W-:Y:S04]  /*4120*/  @P0 ATOMS.AND RZ, [UR4+0x14], R3 ;  /* 0x00001403ffff098c */ /* 0x0007e8000a800004 */
[----:B------:R3:W-:Y:S01]  /*4130*/  @P0 ATOMS.AND RZ, [UR4+0x18], R2 ;  /* 0x00001802ffff098c */ /* 0x0007e2000a800004 */
[----:B------:R-:W-:Y:S05]  /*4140*/  BRA `(.L_x_80) ;  /* 0x0000000000147947 */ /* 0x000fea0003800000 */
.L_x_79:
[----:B------:R-:W-:Y:S02]  /*4150*/  MOV R2, 0x4170 ;  /* 0x0000417000027802 */ /* 0x000fe40000000f00 */
[----:B----45:R-:W-:Y:S05]  /*4160*/  CALL.REL.NOINC `($__internal_0_$__cuda_sm10x_tcgen05_guardrail_trap_col_being_dealloced_not_returned_by_alloc) ;  /* 0x0000004400b07944 */ /* 0x030fea0003c00000 */
[----:B------:R-:W-:Y:S05]  /*4170*/  BRA `(.L_x_80) ;  /* 0x0000000000087947 */ /* 0x000fea0003800000 */
.L_x_78:
[----:B------:R-:W-:Y:S02]  /*4180*/  MOV R2, 0x41a0 ;  /* 0x000041a000027802 */ /* 0x000fe40000000f00 */
[----:B----45:R-:W-:Y:S05]  /*4190*/  CALL.REL.NOINC `($__internal_2_$__cuda_sm10x_tcgen05_guardrail_trap_unallocated_columns_being_dealloced) ;  /* 0x0000004400bc7944 */ /* 0x030fea0003c00000 */
.L_x_80:
[----:B------:R-:W-:Y:S01]  /*41a0*/  NOP ;  /* 0x0000000000007918 */ /* 0x000fe20000000000 */
[----:B---3--:R-:W-:Y:S05]  /*41b0*/  EXIT ;  /* 0x000000000000794d */ /* 0x008fea0003800000 */
.L_x_62:
[----:B------:R-:W-:-:S09]  /*41c0*/  UISETP.NE.OR UP2, UPT, UR8, 0x3, !UP2 ;  /* 0x000000030800788c */ /* 0x000fd2000d745670 */
[----:B------:R-:W-:Y:S05]  /*41d0*/  BRA.U UP2, `(.L_x_81) ;  /* 0x0000000d02407547 */ /* 0x000fea000b800000 */
[----:B------:R-:W1:Y:S01]  /*41e0*/  LDC R0, c[0x0][0xb30] ;  /* 0x0002cc00ff007b82 */ /* 0x000e620000000800 */
[----:B------:R-:W2:Y:S01]  /*41f0*/  LDCU.64 UR8, c[0x0][0x888] ;  /* 0x00011100ff0877ac */ /* 0x000ea20008000a00 */
[----:B------:R-:W-:Y:S02]  /*4200*/  HFMA2 R29, -RZ, RZ, 0, 0 ;  /* 0x00000000ff1d7431 */ /* 0x000fe400000001ff */
[----:B------:R-:W-:Y:S01]  /*4210*/  IMAD.MOV.U32 R31, RZ, RZ, 0x1 ;  /* 0x00000001ff1f7424 */ /* 0x000fe200078e00ff */
[----:B------:R-:W-:Y:S01]  /*4220*/  MOV R23, 0x1000 ;  /* 0x0000100000177802 */ /* 0x000fe20000000f00 */
[----:B------:R-:W4:Y:S01]  /*4230*/  LDCU.64 UR4, c[0x0][0x890] ;  /* 0x00011200ff0477ac */ /* 0x000f220008000a00 */
[----:B------:R-:W-:Y:S01]  /*4240*/  IMAD.MOV.U32 R30, RZ, RZ, RZ ;  /* 0x000000ffff1e7224 */ /* 0x000fe200078e00ff */
[----:B------:R-:W3:Y:S01]  /*4250*/  LDC R19, c[0x0][0x370] ;  /* 0x0000dc00ff137b82 */ /* 0x000ee20000000800 */
[----:B------:R-:W-:Y:S01]  /*4260*/  UMOV UR7, 0x400 ;  /* 0x0000040000077882 */ /* 0x000fe20000000000 */
[----:B------:R-:W-:-:S02]  /*4270*/  UPLOP3.LUT UP1, UPT, UPT, UPT, UPT, 0x40, 0x4 ;  /* 0x000000000004789c */ /* 0x000fc40003f2e870 */
[----:B------:R-:W-:-:S04]  /*4280*/  ULEA UR7, UR37, UR7, 0x18 ;  /* 0x0000000725077291 */ /* 0x000fc8000f8ec0ff */
[----:B------:R-:W3:Y:S01]  /*4290*/  LDC R2, c[0x0][0xb0c] ;  /* 0x0002c300ff027b82 */ /* 0x000ee20000000800 */
[----:B------:R-:W-:Y:S02]  /*42a0*/  UIADD3 UR13, UPT, UPT, UR7, 0x118, URZ ;  /* 0x00000118070d7890 */ /* 0x000fe4000fffe0ff */
[----:B--2---:R-:W-:Y:S02]  /*42b0*/  UISETP.NE.U32.AND UP2, UPT, UR8, URZ, UPT ;  /* 0x000000ff0800728c */ /* 0x004fe4000bf45070 */
[----:B------:R-:W-:Y:S02]  /*42c0*/  UIADD3 UR17, UPT, UPT, UR7, 0x110, URZ ;  /* 0x0000011007117890 */ /* 0x000fe4000fffe0ff */
[----:B----4-:R-:W-:Y:S01]  /*42d0*/  UISETP.NE.U32.AND UP3, UPT, UR4, URZ, UPT ;  /* 0x000000ff0400728c */ /* 0x010fe2000bf65070 */
[----:B------:R-:W2:Y:S01]  /*42e0*/  LDC R18, c[0x0][0xb20] ;  /* 0x0002c800ff127b82 */ /* 0x000ea20000000800 */
[----:B-1----:R-:W-:Y:S01]  /*42f0*/  ISETP.NE.AND P1, PT, R0, 0x1, PT ;  /* 0x000000010000780c */ /* 0x002fe20003f25270 */
[----:B------:R-:W-:-:S02]  /*4300*/  UISETP.NE.AND.EX UP2, UPT, UR9, URZ, UPT, UP2 ;  /* 0x000000ff0900728c */ /* 0x000fc4000bf45320 */
[----:B------:R-:W-:Y:S02]  /*4310*/  UPRMT UR13, UR37, 0x654, UR13 ;  /* 0x00000654250d7896 */ /* 0x000fe4000800000d */
[----:B------:R-:W-:Y:S02]  /*4320*/  UISETP.NE.AND.EX UP3, UPT, UR5, URZ, UPT, UP3 ;  /* 0x000000ff0500728c */ /* 0x000fe4000bf65330 */
[----:B------:R-:W1:Y:S08]  /*4330*/  LDC.64 R32, c[0x0][0x348] ;  /* 0x0000d200ff207b82 */ /* 0x000e700000000a00 */
[----:B------:R-:W4:Y:S08]  /*4340*/  LDC.64 R16, c[0x0][0xb10] ;  /* 0x0002c400ff107b82 */ /* 0x000f300000000a00 */
[----:B------:R-:W1:Y:S08]  /*4350*/  LDC.64 R6, c[0x0][0xb18] ;  /* 0x0002c600ff067b82 */ /* 0x000e700000000a00 */
[----:B------:R-:W1:Y:S08]  /*4360*/  LDC.64 R4, c[0x0][0xb28] ;  /* 0x0002ca00ff047b82 */ /* 0x000e700000000a00 */
[----:B--23--:R-:W1:Y:S02]  /*4370*/  LDC R22, c[0x0][0x374] ;  /* 0x0000dd00ff167b82 */ /* 0x00ce640000000800 */
.L_x_90:
[C---:B------:R-:W-:Y:S02]  /*4380*/  LEA R0, R30.reuse, UR7, 0x3 ;  /* 0x000000071e007c11 */ /* 0x040fe4000f8e18ff */
[----:B------:R-:W-:Y:S02]  /*4390*/  SHF.L.U32 R3, R29, 0x1f, RZ ;  /* 0x0000001f1d037819 */ /* 0x000fe400000006ff */
[----:B------:R-:W-:Y:S02]  /*43a0*/  LEA R24, R30, UR7, 0x4 ;  /* 0x000000071e187c11 */ /* 0x000fe4000f8e20ff */
[----:B--2---:R-:W2:Y:S02]  /*43b0*/  SYNCS.PHASECHK.TRANS64.TRYWAIT P0, [R0+URZ+0x140], R3 ;  /* 0x00014003000075a7 */ /* 0x004ea400080011ff */
[----:B--2---:R-:W-:Y:S05]  /*43c0*/  @!P0 BRA `(.L_x_82) ;  /* 0x0000004000548947 */ /* 0x004fea0003800000 */
.L_x_172:
[----:B------:R-:W-:Y:S01]  /*43d0*/  ISETP.GE.AND P0, PT, R40, 0x1, PT ;  /* 0x000000012800780c */ /* 0x000fe20003f06270 */
[----:B------:R-:W3:Y:S01]  /*43e0*/  LDS.128 R24, [R24+0x1d0] ;  /* 0x0001d00018187984 */ /* 0x000ee20000000c00 */
[----:B--2---:R-:W-:Y:S01]  /*43f0*/  VIADD R0, R0, 0x150 ;  /* 0x0000015000007836 */ /* 0x004fe20000000000 */
[----:B------:R-:W-:Y:S01]  /*4400*/  @!PT LDS RZ, [RZ] ;  /* 0x00000000fffff984 */ /* 0x000fe20000000800 */
[----:B------:R-:W-:Y:S01]  /*4410*/  @!PT LDS RZ, [RZ] ;  /* 0x00000000fffff984 */ /* 0x000fe20000000800 */
[----:B------:R-:W-:Y:S01]  /*4420*/  @!PT LDS RZ, [RZ] ;  /* 0x00000000fffff984 */ /* 0x000fe20000000800 */
[----:B------:R-:W-:Y:S01]  /*4430*/  @!PT LDS RZ, [RZ] ;  /* 0x00000000fffff984 */ /* 0x000fe20000000800 */
[----:B------:R2:W-:Y:S06]  /*4440*/  MEMBAR.ALL.CTA ;  /* 0x0000000000007992 */ /* 0x0005ec0000008000 */
[----:B--2---:R-:W2:Y:S01]  /*4450*/  FENCE.VIEW.ASYNC.S ;  /* 0x00000000000073c6 */ /* 0x004ea20000000000 */
[----:B------:R-:W-:Y:S04]  /*4460*/  PRMT R0, RZ, 0x654, R0 ;  /* 0x00000654ff007816 */ /* 0x000fe80000000000 */
[----:B--2---:R2:W-:Y:S01]  /*4470*/  SYNCS.ARRIVE.TRANS64.RED.A1T0 RZ, [R0+URZ], RZ ;  /* 0x000000ff00ff79a7 */ /* 0x0045e200081004ff */
[----:B---3--:R-:W-:Y:S11]  /*4480*/  LOP3.LUT P3, RZ, R26, 0x1, RZ, 0xc0, !PT ;  /* 0x000000011aff7812 */ /* 0x008ff6000786c0ff */
[----:B------:R-:W-:Y:S02]  /*4490*/  @!UPT UIADD3 URZ, UPT, UPT, URZ, URZ, URZ ;  /* 0x000000fffffff290 */ /* 0x000fe4000fffe0ff */
[----:B------:R-:W-:Y:S02]  /*44a0*/  @P3 MOV R13, R24 ;  /* 0x00000018000d3202 */ /* 0x000fe40000000f00 */
[----:B------:R-:W-:Y:S01]  /*44b0*/  @P3 LOP3.LUT R8, R25, 0xffff, RZ, 0xc0, !PT ;  /* 0x0000ffff19083812 */ /* 0x000fe200078ec0ff */
[----:B--2---:R-:W-:Y:S06]  /*44c0*/  @!P0 BRA `(.L_x_83) ;  /* 0x0000000000a48947 */ /* 0x004fec0003800000 */
[----:B-1----:R-:W-:Y:S01]  /*44d0*/  IMAD.HI.U32 R35, R22, R7, RZ ;  /* 0x0000000716237227 */ /* 0x002fe200078e00ff */
[----:B------:R-:W-:Y:S02]  /*44e0*/  ISETP.NE.AND P0, PT, R6, 0x1, PT ;  /* 0x000000010600780c */ /* 0x000fe40003f05270 */
[----:B------:R-:W-:Y:S01]  /*44f0*/  ISETP.NE.AND P2, PT, R40, 0x1, PT ;  /* 0x000000012800780c */ /* 0x000fe20003f45270 */
[----:B----4-:R-:W-:Y:S01]  /*4500*/  IMAD.HI.U32 R34, R19, R16, RZ ;  /* 0x0000001013227227 */ /* 0x010fe200078e00ff */
[----:B------:R-:W-:Y:S02]  /*4510*/  SHF.R.U32.HI R35, RZ, R18, R35 ;  /* 0x00000012ff237219 */ /* 0x000fe40000011623 */
[----:B------:R-:W-:Y:S01]  /*4520*/  ISETP.NE.AND P4, PT, R2, 0x1, PT ;  /* 0x000000010200780c */ /* 0x000fe20003f85270 */
[----:B------:R-:W-:Y:S01]  /*4530*/  IMAD.HI.U32 R36, R13, R16, RZ ;  /* 0x000000100d247227 */ /* 0x000fe200078e00ff */
[----:B------:R-:W-:Y:S02]  /*4540*/  SHF.R.U32.HI R34, RZ, R17, R34 ;  /* 0x00000011ff227219 */ /* 0x000fe40000011622 */
[----:B------:R-:W-:Y:S01]  /*4550*/  SEL R3, R22, R35, !P0 ;  /* 0x0000002316037207 */ /* 0x000fe20004000000 */
[C---:B------:R-:W-:Y:S01]  /*4560*/  IMAD.HI.U32 R35, R8.reuse, R7, RZ ;  /* 0x0000000708237227 */ /* 0x040fe200078e00ff */
[----:B------:R-:W-:Y:S02]  /*4570*/  SEL R11, R19, R34, !P4 ;  /* 0x00000022130b7207 */ /* 0x000fe40006000000 */
[----:B------:R-:W-:Y:S01]  /*4580*/  SHF.R.U32.HI R36, RZ, R17, R36 ;  /* 0x00000011ff247219 */ /* 0x000fe20000011624 */
[----:B------:R-:W-:Y:S01]  /*4590*/  IMAD.HI.U32 R38, R3, R4, RZ ;  /* 0x0000000403267227 */ /* 0x000fe200078e00ff */
[----:B------:R-:W-:Y:S03]  /*45a0*/  SHF.R.U32.HI R35, RZ, R18, R35 ;  /* 0x00000012ff237219 */ /* 0x000fe60000011623 */
[----:B------:R-:W-:Y:S01]  /*45b0*/  IMAD.HI.U32 R34, R11, R4, RZ ;  /* 0x000000040b227227 */ /* 0x000fe200078e00ff */
[----:B------:R-:W-:Y:S02]  /*45c0*/  @P2 SHF.R.U32.HI R3, RZ, R5, R38 ;  /* 0x00000005ff032219 */ /* 0x000fe40000011626 */
[----:B------:R-:W-:Y:S02]  /*45d0*/  SEL R9, R8, R35, !P0 ;  /* 0x0000002308097207 */ /* 0x000fe40004000000 */
[----:B------:R-:W-:Y:S01]  /*45e0*/  @P2 SHF.R.U32.HI R11, RZ, R5, R34 ;  /* 0x00000005ff0b2219 */ /* 0x000fe20000011622 */
[C---:B------:R-:W-:Y:S01]  /*45f0*/  IMAD R10, R40.reuse, R3, RZ ;  /* 0x00000003280a7224 */ /* 0x040fe200078e02ff */
[----:B------:R-:W-:Y:S01]  /*4600*/  SEL R3, R13, R36, !P4 ;  /* 0x000000240d037207 */ /* 0x000fe20006000000 */
[C---:B------:R-:W-:Y:S03]  /*4610*/  IMAD.HI.U32 R14, R9.reuse, R4, RZ ;  /* 0x00000004090e7227 */ /* 0x040fe600078e00ff */
[----:B------:R-:W-:Y:S01]  /*4620*/  ISETP.GE.AND P0, PT, R9, R10, PT ;  /* 0x0000000a0900720c */ /* 0x000fe20003f06270 */
[C---:B------:R-:W-:Y:S01]  /*4630*/  IMAD R12, R40.reuse, R11, RZ ;  /* 0x0000000b280c7224 */ /* 0x040fe200078e02ff */
[-C--:B------:R-:W-:Y:S04]  /*4640*/  SHF.R.U32.HI R14, RZ, R5.reuse, R14 ;  /* 0x00000005ff0e7219 */ /* 0x080fe8000001160e */
[----:B------:R-:W-:Y:S02]  /*4650*/  ISETP.GE.OR P0, PT, R3, R12, P0 ;  /* 0x0000000c0300720c */ /* 0x000fe40000706670 */
[----:B------:R-:W-:Y:S05]  /*4660*/  SEL R15, R9, R14, !P2 ;  /* 0x0000000e090f7207 */ /* 0x000fea0005000000 */
[----:B------:R-:W-:Y:S04]  /*4670*/  IMAD.MOV R14, RZ, RZ, -R15 ;  /* 0x000000ffff0e7224 */ /* 0x000fe800078e0a0f */
[----:B------:R-:W-:Y:S02]  /*4680*/  IMAD R14, R40, R14, R9 ;  /* 0x0000000e280e7224 */ /* 0x000fe400078e0209 */
[C---:B------:R-:W-:Y:S05]  /*4690*/  @!P0 IMAD.HI.U32 R10, R3.reuse, R4, RZ ;  /* 0x00000004030a8227 */ /* 0x040fea00078e00ff */
[----:B------:R-:W-:Y:S04]  /*46a0*/  @!P0 SHF.R.U32.HI R10, RZ, R5, R10 ;  /* 0x00000005ff0a8219 */ /* 0x000fe8000001160a */
[----:B------:R-:W-:Y:S01]  /*46b0*/  @!P0 SEL R0, R3, R10, !P2 ;  /* 0x0000000a03008207 */ /* 0x000fe20005000000 */
[----:B------:R-:W-:Y:S03]  /*46c0*/  IMAD.MOV R10, RZ, RZ, -R3 ;  /* 0x000000ffff0a7224 */ /* 0x000fe600078e0a03 */
[----:B------:R-:W-:Y:S01]  /*46d0*/  @!P0 IADD3 R15, PT, PT, R15, -R0, RZ ;  /* 0x800000000f0f8210 */ /* 0x000fe20007ffe0ff */
[----:B------:R-:W-:Y:S01]  /*46e0*/  @!P0 IMAD R0, R11, R14, R0 ;  /* 0x0000000e0b008224 */ /* 0x000fe200078e0200 */
[----:B------:R-:W-:Y:S01]  /*46f0*/  IADD3 R11, PT, PT, -R9, RZ, RZ ;  /* 0x000000ff090b7210 */ /* 0x000fe20007ffe1ff */
[----:B------:R-:W-:Y:S02]  /*4700*/  IMAD R13, R2, R10, R13 ;  /* 0x0000000a020d7224 */ /* 0x000fe400078e020d */
[----:B------:R-:W-:Y:S02]  /*4710*/  @!P0 IMAD R9, R15, R40, R3 ;  /* 0x000000280f098224 */ /* 0x000fe400078e0203 */
[----:B------:R-:W-:Y:S02]  /*4720*/  @!P0 IMAD.MOV.U32 R3, RZ, RZ, R0 ;  /* 0x000000ffff038224 */ /* 0x000fe400078e0000 */
[----:B------:R-:W-:Y:S02]  /*4730*/  IMAD R8, R6, R11, R8 ;  /* 0x0000000b06087224 */ /* 0x000fe400078e0208 */
[----:B------:R-:W-:Y:S02]  /*4740*/  IMAD R13, R3, R2, R13 ;  /* 0x00000002030d7224 */ /* 0x000fe400078e020d */
[----:B------:R-:W-:Y:S02]  /*4750*/  IMAD R8, R9, R6, R8 ;  /* 0x0000000609087224 */ /* 0x000fe400078e0208 */
.L_x_83:
[----:B------:R-:W-:Y:S05]  /*4760*/  BRA.U UP1, `(.L_x_84) ;  /* 0x0000000101107547 */ /* 0x000fea000b800000 */
[----:B------:R-:W-:Y:S04]  /*4770*/  MOV R0, UR6 ;  /* 0x0000000600007c02 */ /* 0x000fe80008000f00 */
[----:B------:R-:W-:Y:S04]  /*4780*/  SHF.L.U32 R3, R0, 0x1f, RZ ;  /* 0x0000001f00037819 */ /* 0x000fe800000006ff */
[----:B------:R-:W2:Y:S02]  /*4790*/  SYNCS.PHASECHK.TRANS64.TRYWAIT P0, [UR7+0x138], R3 ;  /* 0x00013803ff0075a7 */ /* 0x000ea40008001107 */
[----:B--2---:R-:W-:Y:S05]  /*47a0*/  @!P0 BRA `(.L_x_85) ;  /* 0x0000003c00708947 */ /* 0x004fea0003800000 */
.L_x_84:
[----:B------:R-:W-:Y:S02]  /*47b0*/  R2UR UR19, R21 ;  /* 0x00000000151372ca */ /* 0x000fe400000e0000 */
[----:B------:R-:W-:Y:S02]  /*47c0*/  R2UR UR18, R20 ;  /* 0x00000000141272ca */ /* 0x000fe400000e0000 */
[----:B------:R-:W-:Y:S02]  /*47d0*/  ISETP.NE.U32.AND P2, PT, RZ, UR4, PT ;  /* 0x00000004ff007c0c */ /* 0x000fe4000bf45070 */
[----:B------:R-:W-:Y:S02]  /*47e0*/  SHF.L.U32 R12, R31, 0x1f, RZ ;  /* 0x0000001f1f0c7819 */ /* 0x000fe400000006ff */
[----:B------:R-:W-:Y:S05]  /*47f0*/  ISETP.NE.AND.EX P2, PT, RZ, UR5, PT, P2 ;  /* 0x00000005ff007c0c */ /* 0x000fea000bf45320 */
[----:B------:R-:W-:Y:S02]  /*4800*/  USHF.L.U32 UR19, UR19, 0x6, URZ ;  /* 0x0000000613137899 */ /* 0x000fe400080006ff */
[----:B------:R-:W-:Y:S01]  /*4810*/  USHF.L.U32 UR18, UR18, 0x7, URZ ;  /* 0x0000000712127899 */ /* 0x000fe200080006ff */
[----:B------:R-:W-:Y:S11]  /*4820*/  BRA.U !UP3, `(.L_x_86) ;  /* 0x000000010b347547 */ /* 0x000ff6000b800000 */
[----:B------:R-:W-:Y:S01]  /*4830*/  UPLOP3.LUT UP0, UPT, UPT, UPT, UP2, 0x80, 0x8 ;  /* 0x000000000008789c */ /* 0x000fe20003f0f020 */
[----:B--2---:R-:W-:Y:S02]  /*4840*/  HFMA2 R0, -RZ, RZ, 0, 5.9604644775390625e-08 ;  /* 0x00000001ff007431 */ /* 0x004fe400000001ff */
[----:B------:R-:W-:Y:S03]  /*4850*/  IMAD.MOV.U32 R95, RZ, RZ, 0x1 ;  /* 0x00000001ff5f7424 */ /* 0x000fe600078e00ff */
[----:B------:R-:W-:Y:S05]  /*4860*/  PLOP3.LUT P0, PT, PT, PT, UP0, 0x80, 0x8 ;  /* 0x000000000008781c */ /* 0x000fea0003f0f008 */
[----:B------:R-:W2:Y:S01]  /*4870*/  @UP0 LDCU.64 UR10, c[0x0][0x888] ;  /* 0x00011100ff0a07ac */ /* 0x000ea20008000a00 */
[----:B------:R-:W-:Y:S07]  /*4880*/  @UP0 UIMAD UR8, UR36, UR4, URZ ;  /* 0x00000004240802a4 */ /* 0x000fee000f8e02ff */
[----:B------:R-:W-:Y:S01]  /*4890*/  @!P0 PRMT R95, R0, 0x7610, R95 ;  /* 0x00007610005f8816 */ /* 0x000fe2000000005f */
[----:B--2---:R-:W-:Y:S03]  /*48a0*/  @UP0 UIMAD.WIDE UR10, UR8, 0x4, UR10 ;  /* 0x00000004080a08a5 */ /* 0x004fe6000f8e020a */
[----:B------:R-:W2:Y:S03]  /*48b0*/  @!UP0 LDCU UR8, c[0x0][0x880] ;  /* 0x00011000ff0887ac */ /* 0x000ea60008000800 */
[----:B------:R-:W-:Y:S01]  /*48c0*/  IMAD.U32 R10, RZ, RZ, UR10 ;  /* 0x0000000aff0a7e24 */ /* 0x000fe2000f8e00ff */
[----:B------:R-:W-:Y:S05]  /*48d0*/  MOV R11, UR11 ;  /* 0x0000000b000b7c02 */ /* 0x000fea0008000f00 */
[----:B-----5:R3:W5:Y:S02]  /*48e0*/  @P0 LDG.E R49, desc[UR46][R10.64] ;  /* 0x0000002e0a310981 */ /* 0x020764000c1e1900 */
[----:B--23--:R-:W-:Y:S07]  /*48f0*/  @!P0 IMAD.U32 R49, RZ, RZ, UR8 ;  /* 0x00000008ff318e24 */ /* 0x00cfee000f8e00ff */
.L_x_86:
[----:B-----5:R-:W-:Y:S01]  /*4900*/  @!P2 FSETP.EQ.AND P0, PT, R49, RZ, PT ;  /* 0x000000ff3100a20b */ /* 0x020fe20003f02000 */
[----:B------:R-:W-:Y:S01]  /*4910*/  @!UPT UIADD3 URZ, UPT, UPT, URZ, URZ, URZ ;  /* 0x000000fffffff290 */ /* 0x000fe2000fffe0ff */
[----:B------:R-:W-:Y:S11]  /*4920*/  @!P2 BRA `(.L_x_87) ;  /* 0x000000000014a947 */ /* 0x000ff60003800000 */
[----:B------:R-:W-:Y:S02]  /*4930*/  LOP3.LUT P2, RZ, R95, 0xff, RZ, 0xc0, !PT ;  /* 0x000000ff5fff7812 */ /* 0x000fe4000784c0ff */
[----:B------:R-:W-:Y:S04]  /*4940*/  PLOP3.LUT P0, PT, PT, PT, UP0, 0x80, 0x8 ;  /* 0x000000000008781c */ /* 0x000fe80003f0f008 */
[----:B------:R-:W-:Y:S07]  /*4950*/  PLOP3.LUT P0, PT, P0, PT, PT, 0x8, 0x80 ;  /* 0x000000000080781c */ /* 0x000fee000070e170 */
[----:B------:R-:W-:Y:S11]  /*4960*/  @P2 FSETP.EQ.AND P0, PT, R49, RZ, PT ;  /* 0x000000ff3100220b */ /* 0x000ff60003f02000 */
[----:B------:R-:W-:Y:S02]  /*4970*/  @!UPT UIADD3 URZ, UPT, UPT, URZ, URZ, URZ ;  /* 0x000000fffffff290 */ /* 0x000fe4000fffe0ff */
.L_x_87:
[----:B------:R-:W3:Y:S01]  /*4980*/  SYNCS.PHASECHK.TRANS64.TRYWAIT P2, [UR7+0x120], R12 ;  /* 0x0001200cff0075a7 */ /* 0x000ee20008041107 */
[----:B------:R-:W-:Y:S04]  /*4990*/  ELECT P4, URZ, PT ;  /* 0x0000000000ff782f */ /* 0x000fe80003880000 */
[----:B------:R-:W-:Y:S11]  /*49a0*/  PLOP3.LUT P4, PT, P0, P4, PT, 0xf2, 0x2f ;  /* 0x00000000002f781c */ /* 0x000ff60000789e72 */
[----:B------:R-:W-:Y:S02]  /*49b0*/  @!UPT UIADD3 URZ, UPT, UPT, URZ, URZ, URZ ;  /* 0x000000fffffff290 */ /* 0x000fe4000fffe0ff */
[----:B-1----:R-:W-:Y:S05]  /*49c0*/  @!P4 IADD3 R21, P0, PT, R32, 0x580, RZ ;  /* 0x000005802015c810 */ /* 0x002fea0007f1e0ff */
[----:B------:R-:W-:Y:S01]  /*49d0*/  @!P4 IMAD.X R20, RZ, RZ, R33, P0 ;  /* 0x000000ffff14c224 */ /* 0x000fe200000e0621 */
[----:B---3--:R-:W-:Y:S07]  /*49e0*/  @!P2 BRA `(.L_x_88) ;  /* 0x0000003800f8a947 */ /* 0x008fee0003800000 */
.L_x_175:
[----:B------:R-:W3:Y:S01]  /*49f0*/  LDC.64 R14, c[0x0][0xb10] ;  /* 0x0002c400ff0e7b82 */ /* 0x000ee20000000a00 */
[----:B------:R-:W-:Y:S01]  /*4a00*/  @!P4 R2UR UR8, R20 ;  /* 0x000000001408c2ca */ /* 0x000fe200000e0000 */
[----:B------:R-:W-:Y:S01]  /*4a10*/  VOTEU.ALL UP1, P4 ;  /* 0x0000000000ff7886 */ /* 0x000fe20002020000 */
[----:B------:R-:W-:Y:S01]  /*4a20*/  @!P4 R2UR UR9, R21 ;  /* 0x000000001509c2ca */ /* 0x000fe200000e0000 */
[----:B------:R-:W-:Y:S01]  /*4a30*/  UMOV UR10, 0x0 ;  /* 0x00000000000a7882 */ /* 0x000fe20000000000 */
[----:B------:R-:W-:Y:S03]  /*4a40*/  UMOV UR11, 0x10000000 ;  /* 0x10000000000b7882 */ /* 0x000fe60000000000 */
[----:B------:R-:W5:Y:S01]  /*4a50*/  LDC.64 R10, c[0x0][0xb18] ;  /* 0x0002c600ff0a7b82 */ /* 0x000f620000000a00 */
[----:B------:R-:W-:Y:S01]  /*4a60*/  @!UP1 UIADD3 UR16, UPT, UPT, UR7, 0x200, URZ ;  /* 0x0000020007109890 */ /* 0x000fe2000fffe0ff */
[----:B------:R-:W-:Y:S01]  /*4a70*/  @P3 SHF.R.U32.HI R28, RZ, 0x10, R25 ;  /* 0x00000010ff1c3819 */ /* 0x000fe20000011619 */
[----:B------:R-:W-:Y:S01]  /*4a80*/  VOTEU.ALL UP1, P4 ;  /* 0x0000000000ff7886 */ /* 0x000fe20002020000 */
[----:B------:R-:W-:Y:S01]  /*4a90*/  UMOV UR20, UR36 ;  /* 0x0000002400147c82 */ /* 0x000fe20008000000 */
[----:B------:R-:W-:Y:S03]  /*4aa0*/  VIADD R30, R30, 0x1 ;  /* 0x000000011e1e7836 */ /* 0x000fe60000000000 */
[----:B--2---:R-:W2:Y:S01]  /*4ab0*/  @!P1 LDC R0, c[0x0][0xb20] ;  /* 0x0002c800ff009b82 */ /* 0x004ea20000000800 */
[----:B------:R-:W-:Y:S01]  /*4ac0*/  IMAD.U32 R21, RZ, RZ, UR8 ;  /* 0x00000008ff157e24 */ /* 0x000fe2000f8e00ff */
[----:B------:R-:W-:Y:S06]  /*4ad0*/  UPRMT UR8, UR37, 0x654, UR17 ;  /* 0x0000065425087896 */ /* 0x000fec0008000011 */
[----:B-1----:R-:W1:Y:S01]  /*4ae0*/  @!P1 LDC R3, c[0x0][0xb0c] ;  /* 0x0002c300ff039b82 */ /* 0x002e620000000800 */
[----:B------:R-:W-:Y:S01]  /*4af0*/  IMAD.U32 R20, RZ, RZ, UR9 ;  /* 0x00000009ff147e24 */ /* 0x000fe2000f8e00ff */
[----:B------:R-:W-:Y:S04]  /*4b00*/  @!P4 R2UR UR15, R21 ;  /* 0x00000000150fc2ca */ /* 0x000fe800000e0000 */
[----:B------:R-:W-:Y:S01]  /*4b10*/  @!P4 R2UR UR14, R20 ;  /* 0x00000000140ec2ca */ /* 0x000fe200000e0000 */
[----:B------:R-:W-:Y:S11]  /*4b20*/  @!P4 IMAD.MOV.U32 R20, RZ, RZ, 0x1000 ;  /* 0x00001000ff14c424 */ /* 0x000ff600078e00ff */
[----:B------:R-:W-:Y:S01]  /*4b30*/  @!UPT UIADD3 URZ, UPT, UPT, URZ, URZ, URZ ;  /* 0x000000fffffff290 */ /* 0x000fe2000fffe0ff */
[----:B------:R1:W-:Y:S01]  /*4b40*/  @!UP1 UTMALDG.3D [UR16], [UR14], desc[UR10] ;  /* 0x00000a100e0095b4 */ /* 0x0003e20008011000 */
[----:B------:R1:W-:Y:S02]  /*4b50*/  @!P4 SYNCS.ARRIVE.TRANS64.RED.A0TR RZ, [UR7+0x110], R20 ;  /* 0x00011014ffffc9a7 */ /* 0x0003e40008300407 */
[----:B-1----:R-:W-:Y:S01]  /*4b60*/  @!P1 ISETP.NE.AND P2, PT, R3, 0x1, PT ;  /* 0x000000010300980c */ /* 0x002fe20003f45270 */
[C---:B---3--:R-:W-:Y:S01]  /*4b70*/  @!P1 IMAD.HI.U32 R14, R13.reuse, R14, RZ ;  /* 0x0000000e0d0e9227 */ /* 0x048fe200078e00ff */
[----:B-----5:R-:W-:Y:S03]  /*4b80*/  @!P1 ISETP.NE.AND P0, PT, R10, 0x1, PT ;  /* 0x000000010a00980c */ /* 0x020fe60003f05270 */
[C---:B------:R-:W-:Y:S01]  /*4b90*/  @!P1 IMAD.HI.U32 R11, R8.reuse, R11, RZ ;  /* 0x0000000b080b9227 */ /* 0x040fe200078e00ff */
[----:B------:R-:W-:Y:S04]  /*4ba0*/  @!P1 SHF.R.U32.HI R14, RZ, R15, R14 ;  /* 0x0000000fff0e9219 */ /* 0x000fe8000001160e */
[----:B--2---:R-:W-:Y:S01]  /*4bb0*/  @!P1 SHF.R.U32.HI R9, RZ, R0, R11 ;  /* 0x00000000ff099219 */ /* 0x004fe2000001160b */
[----:B------:R-:W-:Y:S01]  /*4bc0*/  SYNCS.ARRIVE.TRANS64.RED.A1T0 RZ, [UR8], RZ ;  /* 0x000000ffffff79a7 */ /* 0x000fe20008100408 */
[----:B------:R-:W-:Y:S02]  /*4bd0*/  @!P1 SEL R14, R13, R14, !P2 ;  /* 0x0000000e0d0e9207 */ /* 0x000fe40005000000 */
[----:B------:R-:W-:Y:S01]  /*4be0*/  @!P1 SEL R9, R8, R9, !P0 ;  /* 0x0000000908099207 */ /* 0x000fe20004000000 */
[----:B------:R-:W1:Y:S04]  /*4bf0*/  SYNCS.PHASECHK.TRANS64.TRYWAIT P5, [UR7+0x128], R12 ;  /* 0x0001280cff0075a7 */ /* 0x000e6800080a1107 */
[----:B------:R-:W-:Y:S02]  /*4c00*/  @!P1 IMAD.IADD R0, R9, 0x1, -R14 ;  /* 0x0000000109009824 */ /* 0x000fe400078e0a0e */
[----:B------:R-:W-:Y:S02]  /*4c10*/  @!P1 IMAD.IADD R9, R14, 0x1, -R9 ;  /* 0x000000010e099824 */ /* 0x000fe400078e0a09 */
[----:B------:R-:W-:Y:S02]  /*4c20*/  @!P1 IMAD R13, R0, R3, R13 ;  /* 0x00000003000d9224 */ /* 0x000fe400078e020d */
[----:B------:R-:W-:Y:S01]  /*4c30*/  @!P1 IMAD R8, R9, R10, R8 ;  /* 0x0000000a09089224 */ /* 0x000fe200078e0208 */
[----:B-1----:R-:W-:Y:S06]  /*4c40*/  @!P5 BRA `(.L_x_89) ;  /* 0x000000380078d947 */ /* 0x002fec0003800000 */
.L_x_177:
[----:B-1----:R-:W-:Y:S01]  /*4c50*/  @!P4 IADD3 R3, P0, PT, R32, 0x580, RZ ;  /* 0x000005802003c810 */ /* 0x002fe20007f1e0ff */
[----:B------:R-:W-:Y:S01]  /*4c60*/  VOTEU.ALL UP1, P4 ;  /* 0x0000000000ff7886 */ /* 0x000fe20002020000 */
[----:B------:R-:W-:Y:S01]  /*4c70*/  UMOV UR20, 0x0 ;  /* 0x0000000000147882 */ /* 0x000fe20000000000 */
[----:B------:R-:W-:Y:S01]  /*4c80*/  UMOV UR21, 0x10000000 ;  /* 0x1000000000157882 */ /* 0x000fe20000000000 */
[----:B------:R-:W-:Y:S01]  /*4c90*/  @!P4 R2UR UR9, R3 ;  /* 0x000000000309c2ca */ /* 0x000fe200000e0000 */
[----:B------:R-:W-:Y:S01]  /*4ca0*/  @!P4 IMAD.X R0, RZ, RZ, R33, P0 ;  /* 0x000000ffff00c224 */ /* 0x000fe200000e0621 */
[----:B------:R-:W-:Y:S01]  /*4cb0*/  @!UP1 UIADD3 UR10, UPT, UPT, UR18, 0x40, URZ ;  /* 0x00000040120a9890 */ /* 0x000fe2000fffe0ff */
[----:B------:R-:W-:Y:S01]  /*4cc0*/  ISETP.NE.AND P0, PT, R30, 0x2, PT ;  /* 0x000000021e00780c */ /* 0x000fe20003f05270 */
[----:B------:R-:W-:Y:S01]  /*4cd0*/  UMOV UR11, UR19 ;  /* 0x00000013000b7c82 */ /* 0x000fe20008000000 */
[----:B------:R-:W-:Y:S01]  /*4ce0*/  UMOV UR12, UR36 ;  /* 0x00000024000c7c82 */ /* 0x000fe20008000000 */
[----:B------:R-:W-:Y:S01]  /*4cf0*/  @!P4 R2UR UR8, R0 ;  /* 0x000000000008c2ca */ /* 0x000fe200000e0000 */
[----:B------:R-:W-:Y:S01]  /*4d00*/  IMAD.IADD R20, R8, 0x1, R94 ;  /* 0x0000000108147824 */ /* 0x000fe200078e025e */
[----:B------:R-:W-:Y:S01]  /*4d10*/  @P3 R2UR UR36, R28 ;  /* 0x000000001c2432ca */ /* 0x000fe200000e0000 */
[----:B------:R-:W-:Y:S01]  /*4d20*/  IMAD.IADD R21, R13, 0x1, R96 ;  /* 0x000000010d157824 */ /* 0x000fe200078e0260 */
[----:B------:R-:W-:Y:S02]  /*4d30*/  SEL R0, RZ, 0x1, P0 ;  /* 0x00000001ff007807 */ /* 0x000fe40000000000 */
[----:B------:R-:W-:Y:S01]  /*4d40*/  LOP3.LUT R31, R31, 0x1, RZ, 0x3c, !PT ;  /* 0x000000011f1f7812 */ /* 0x000fe200078e3cff */
[----:B------:R-:W-:Y:S01]  /*4d50*/  IMAD.U32 R10, RZ, RZ, UR9 ;  /* 0x00000009ff0a7e24 */ /* 0x000fe2000f8e00ff */
[----:B------:R-:W-:Y:S01]  /*4d60*/  @!UP1 UIADD3 UR9, UPT, UPT, UR7, 0x118, URZ ;  /* 0x0000011807099890 */ /* 0x000fe2000fffe0ff */
[----:B------:R-:W-:Y:S02]  /*4d70*/  LOP3.LUT R29, R29, R0, RZ, 0x3c, !PT ;  /* 0x000000001d1d7212 */ /* 0x000fe400078e3cff */
[----:B------:R-:W-:Y:S02]  /*4d80*/  SEL R30, R30, RZ, P0 ;  /* 0x000000ff1e1e7207 */ /* 0x000fe40000000000 */
[----:B------:R-:W-:Y:S01]  /*4d90*/  IMAD.U32 R11, RZ, RZ, UR8 ;  /* 0x00000008ff0b7e24 */ /* 0x000fe2000f8e00ff */
[----:B------:R-:W-:Y:S01]  /*4da0*/  @!P4 R2UR UR14, R10 ;  /* 0x000000000a0ec2ca */ /* 0x000fe200000e0000 */
[----:B------:R-:W-:Y:S01]  /*4db0*/  @!UP1 UIADD3 UR8, UPT, UPT, UR7, 0x1200, URZ ;  /* 0x0000120007089890 */ /* 0x000fe2000fffe0ff */
[----:B------:R-:W-:Y:S02]  /*4dc0*/  VOTEU.ALL UP1, P4 ;  /* 0x0000000000ff7886 */ /* 0x000fe40002020000 */
[----:B------:R-:W-:Y:S11]  /*4dd0*/  @!P4 R2UR UR15, R11 ;  /* 0x000000000b0fc2ca */ /* 0x000ff600000e0000 */
[----:B------:R-:W-:Y:S02]  /*4de0*/  @!UPT UIADD3 URZ, UPT, UPT, URZ, URZ, URZ ;  /* 0x000000fffffff290 */ /* 0x000fe4000fffe0ff */
[----:B------:R2:W-:Y:S01]  /*4df0*/  @!UP1 UTMALDG.3D [UR8], [UR14], desc[UR20] ;  /* 0x000014080e0095b4 */ /* 0x0005e20008011000 */
[----:B------:R2:W-:Y:S01]  /*4e00*/  @!P4 SYNCS.ARRIVE.TRANS64.RED.A0TR RZ, [UR7+0x118], R23 ;  /* 0x00011817ffffc9a7 */ /* 0x0005e20008300407 */
[----:B------:R-:W-:Y:S01]  /*4e10*/  UPLOP3.LUT UP1, UPT, UPT, UPT, UPT, 0x80, 0x8 ;  /* 0x000000000008789c */ /* 0x000fe20003f2f070 */
[----:B------:R-:W-:Y:S01]  /*4e20*/  SYNCS.ARRIVE.TRANS64.RED.A1T0 RZ, [UR13], RZ ;  /* 0x000000ffffff79a7 */ /* 0x000fe2000810040d */
[----:B------:R-:W-:Y:S09]  /*4e30*/  @P3 BRA `(.L_x_90) ;  /* 0xfffffff400503947 */ /* 0x000ff2000383ffff */
[----:B------:R-:W-:-:S04]  /*4e40*/  SHF.L.U32 R3, R31, 0x1f, RZ ;  /* 0x0000001f1f037819 */ /* 0x000fc800000006ff */
[----:B------:R-:W1:Y:S02]  /*4e50*/  SYNCS.PHASECHK.TRANS64.TRYWAIT P0, [UR7+0x120], R3 ;  /* 0x00012003ff0075a7 */ /* 0x000e640008001107 */
[----:B-1----:R-:W-:Y:S05]  /*4e60*/  @!P0 BRA `(.L_x_91) ;  /* 0x0000003800088947 */ /* 0x002fea0003800000 */
.L_x_179:
[----:B-1----:R-:W-:-:S07]  /*4e70*/  MOV R0, UR7 ;  /* 0x0000000700007c02 */ /* 0x002fce0008000f00 */
.L_x_92:
[----:B-1----:R-:W-:-:S04]  /*4e80*/  SHF.L.U32 R3, R31, 0x1f, RZ ;  /* 0x0000001f1f037819 */ /* 0x002fc800000006ff */
[----:B------:R1:W3:Y:S03]  /*4e90*/  SYNCS.PHASECHK.TRANS64.TRYWAIT P0, [R0+URZ+0x128], R3 ;  /* 0x00012803000075a7 */ /* 0x0002e600080011ff */
[----:B---3--:R-:W-:Y:S05]  /*4ea0*/  @!P0 NANOSLEEP.SYNCS 0x989680 ;  /* 0x009896800000895d */ /* 0x008fea0003900000 */
[----:B------:R-:W3:Y:S02]  /*4eb0*/  @!P0 SYNCS.PHASECHK.TRANS64 P0, [R0+URZ+0x128], R3 ;  /* 0x00012803000085a7 */ /* 0x000ee400080010ff */
[----:B--23--:R-:W-:Y:S05]  /*4ec0*/  @P0 EXIT ;  /* 0x000000000000094d */ /* 0x00cfea0003800000 */
[----:B------:R-:W-:Y:S05]  /*4ed0*/  BRA `(.L_x_92) ;  /* 0xfffffffc00e87947 */ /* 0x000fea000383ffff */
.L_x_81:
[----:B------:R-:W-:-:S06]  /*4ee0*/  UISETP.GE.AND UP1, UPT, UR8, 0x4, UPT ;  /* 0x000000040800788c */ /* 0x000fcc000bf26270 */
[----:B------:R-:W-:-:S13]  /*4ef0*/  PLOP3.LUT P0, PT, PT, PT, UP1, 0x80, 0x8 ;  /* 0x000000000008781c */ /* 0x000fda0003f0f018 */
[----:B------:R-:W-:Y:S05]  /*4f00*/  @!P0 EXIT ;  /* 0x000000000000894d */ /* 0x000fea0003800000 */
[----:B------:R-:W-:Y:S01]  /*4f10*/  BAR.SYNC.DEFER_BLOCKING 0x6, 0xa0 ;  /* 0x0182800000007b1d */ /* 0x000fe20000010000 */
[C---:B------:R-:W-:Y:S01]  /*4f20*/  IMAD.SHL.U32 R7, R108.reuse, 0x40, RZ ;  /* 0x000000406c077824 */ /* 0x040fe200078e00ff */
[C---:B------:R-:W-:Y:S01]  /*4f30*/  LOP3.LUT R110, R108.reuse, 0x60, RZ, 0xc0, !PT ;  /* 0x000000606c6e7812 */ /* 0x040fe200078ec0ff */
[C---:B------:R-:W-:Y:S01]  /*4f40*/  IMAD.SHL.U32 R100, R108.reuse, 0x20, RZ ;  /* 0x000000206c647824 */ /* 0x040fe200078e00ff */
[----:B------:R-:W-:Y:S01]  /*4f50*/  CS2R R106, SRZ ;  /* 0x00000000006a7805 */ /* 0x000fe2000001ff00 */
[C---:B------:R-:W-:Y:S01]  /*4f60*/  IMAD.SHL.U32 R0, R108.reuse, 0x2, RZ ;  /* 0x000000026c007824 */ /* 0x040fe200078e00ff */
[----:B------:R-:W-:Y:S02]  /*4f70*/  UMOV UR49, 0x400 ;  /* 0x0000040000317882 */ /* 0x000fe40000000000 */
[----:B------:R-:W1:Y:S01]  /*4f80*/  LDC R99, c[0x0][0x370] ;  /* 0x0000dc00ff637b82 */ /* 0x000e620000000800 */
[----:B------:R-:W-:Y:S01]  /*4f90*/  ULEA UR49, UR37, UR49, 0x18 ;  /* 0x0000003125317291 */ /* 0x000fe2000f8ec0ff */
[----:B------:R-:W-:Y:S01]  /*4fa0*/  LOP3.LUT R5, R7, 0x180, RZ, 0xc0, !PT ;  /* 0x0000018007057812 */ /* 0x000fe200078ec0ff */
[----:B------:R-:W-:Y:S01]  /*4fb0*/  IMAD.U32 R46, R108, 0x10000, RZ ;  /* 0x000100006c2e7824 */ /* 0x000fe200078e00ff */
[----:B------:R-:W-:Y:S01]  /*4fc0*/  LOP3.LUT R100, R100, 0xc00, RZ, 0xc0, !PT ;  /* 0x00000c0064647812 */ /* 0x000fe200078ec0ff */
[----:B------:R-:W-:Y:S01]  /*4fd0*/  UIADD3 UR4, UPT, UPT, UR49, 0x2200, URZ ;  /* 0x0000220031047890 */ /* 0x000fe2000fffe0ff */
[----:B------:R-:W-:Y:S01]  /*4fe0*/  LOP3.LUT R0, R5, 0x20, R0, 0xf8, !PT ;  /* 0x0000002005007812 */ /* 0x000fe200078ef800 */
[----:B------:R-:W-:Y:S01]  /*4ff0*/  IMAD.SHL.U32 R5, R108, 0x8, RZ ;  /* 0x000000086c057824 */ /* 0x000fe200078e00ff */
[----:B------:R-:W2:Y:S01]  /*5000*/  LDC R42, c[0x0][0xb0c] ;  /* 0x0002c300ff2a7b82 */ /* 0x000ea20000000800 */
[----:B------:R-:W-:Y:S01]  /*5010*/  LOP3.LUT R100, R100, 0x40, R7, 0xf8, !PT ;  /* 0x0000004064647812 */ /* 0x000fe200078ef807 */
[----:B------:R-:W-:Y:S01]  /*5020*/  IMAD.MOV.U32 R44, RZ, RZ, RZ ;  /* 0x000000ffff2c7224 */ /* 0x000fe200078e00ff */
[----:B------:R-:W-:Y:S01]  /*5030*/  LOP3.LUT R46, R46, 0x600000, RZ, 0xc0, !PT ;  /* 0x006000002e2e7812 */ /* 0x000fe200078ec0ff */
[----:B------:R-:W-:Y:S01]  /*5040*/  IMAD.MOV.U32 R112, RZ, RZ, RZ ;  /* 0x000000ffff707224 */ /* 0x000fe200078e00ff */
[----:B------:R-:W-:-:S02]  /*5050*/  LOP3.LUT R108, R108, 0x2, RZ, 0xc0, !PT ;  /* 0x000000026c6c7812 */ /* 0x000fc400078ec0ff */
[----:B------:R-:W-:Y:S02]  /*5060*/  CS2R R104, SRZ ;  /* 0x0000000000687805 */ /* 0x000fe4000001ff00 */
[----:B------:R-:W-:Y:S01]  /*5070*/  LOP3.LUT R5, R0, 0x30, R5, 0x78, !PT ;  /* 0x0000003000057812 */ /* 0x000fe200078e7805 */
[----:B------:R-:W4:Y:S01]  /*5080*/  LDC R97, c[0x0][0xb20] ;  /* 0x0002c800ff617b82 */ /* 0x000f220000000800 */
[----:B------:R-:W3:Y:S01]  /*5090*/  LDS R3, [UR49+0x1f0] ;  /* 0x0001f031ff037984 */ /* 0x000ee20008000800 */
[----:B------:R-:W-:Y:S01]  /*50a0*/  LOP3.LUT R100, R100, 0x200, R7, 0xf8, !PT ;  /* 0x0000020064647812 */ /* 0x000fe200078ef807 */
[----:B------:R-:W-:Y:S01]  /*50b0*/  IMAD.MOV R102, RZ, RZ, -R108 ;  /* 0x000000ffff667224 */ /* 0x000fe200078e0a6c */
[----:B------:R-:W1:Y:S01]  /*50c0*/  LDCU.64 UR52, c[0x0][0x348] ;  /* 0x00006900ff3477ac */ /* 0x000e620008000a00 */
[----:B------:R-:W-:Y:S01]  /*50d0*/  IMAD.U32 R109, RZ, RZ, UR4 ;  /* 0x00000004ff6d7e24 */ /* 0x000fe2000f8e00ff */
[----:B------:R-:W-:Y:S02]  /*50e0*/  LOP3.LUT R100, R100, R5, RZ, 0xfc, !PT ;  /* 0x0000000564647212 */ /* 0x000fe400078efcff */
[----:B------:R-:W1:Y:S01]  /*50f0*/  LDC R41, c[0x0][0xb30] ;  /* 0x0002cc00ff297b82 */ /* 0x000e620000000800 */
[----:B------:R-:W1:Y:S01]  /*5100*/  LDCU.64 UR38, c[0x0][0x888] ;  /* 0x00011100ff2677ac */ /* 0x000e620008000a00 */
[----:B------:R-:W1:Y:S06]  /*5110*/  LDCU.64 UR44, c[0x0][0x890] ;  /* 0x00011200ff2c77ac */ /* 0x000e6c0008000a00 */
[----:B------:R-:W1:Y:S01]  /*5120*/  LDC.64 R92, c[0x0][0xb10] ;  /* 0x0002c400ff5c7b82 */ /* 0x000e620000000a00 */
[----:B------:R-:W-:-:S07]  /*5130*/  UIADD3 UR48, UPT, UPT, UR49, 0x200, URZ ;  /* 0x0000020031307890 */ /* 0x000fce000fffe0ff */
[----:B------:R-:W1:Y:S08]  /*5140*/  LDC.64 R38, c[0x0][0xb18] ;  /* 0x0002c600ff267b82 */ /* 0x000e700000000a00 */
[----:B------:R-:W1:Y:S08]  /*5150*/  LDC.64 R36, c[0x0][0xb28] ;  /* 0x0002ca00ff247b82 */ /* 0x000e700000000a00 */
[----:B------:R-:W1:Y:S01]  /*5160*/  LDC.64 R90, c[0x0][0x8b0] ;  /* 0x00022c00ff5a7b82 */ /* 0x000e620000000a00 */
[----:B---3--:R-:W-:-:S07]  /*5170*/  IMAD.IADD R46, R3, 0x1, R46 ;  /* 0x00000001032e7824 */ /* 0x008fce00078e022e */
[----:B------:R-:W3:Y:S08]  /*5180*/  LDC.64 R88, c[0x0][0x8a8] ;  /* 0x00022a00ff587b82 */ /* 0x000ef00000000a00 */
[----:B--2-4-:R-:W1:Y:S02]  /*5190*/  LDC R98, c[0x0][0x374] ;  /* 0x0000dd00ff627b82 */ /* 0x014e640000000800 */
.L_x_118:
[----:B------:R-:W-:Y:S02]  /*51a0*/  LEA R0, R112, UR49, 0x3 ;  /* 0x0000003170007c11 */ /* 0x000fe4000f8e18ff */
[----:B------:R-:W-:Y:S02]  /*51b0*/  SHF.L.U32 R3, R106, 0x1f, RZ ;  /* 0x0000001f6a037819 */ /* 0x000fe400000006ff */
[----:B------:R-:W-:Y:S02]  /*51c0*/  LEA R16, R112, UR49, 0x4 ;  /* 0x0000003170107c11 */ /* 0x000fe4000f8e20ff */
[----:B------:R-:W2:Y:S02]  /*51d0*/  SYNCS.PHASECHK.TRANS64.TRYWAIT P0, [R0+URZ+0x140], R3 ;  /* 0x00014003000075a7 */ /* 0x000ea400080011ff */
[----:B-12---:R-:W-:Y:S05]  /*51e0*/  @!P0 BRA `(.L_x_93) ;  /* 0x0000003400408947 */ /* 0x006fea0003800000 */
.L_x_180:
[----:B------:R-:W4:Y:S01]  /*51f0*/  LDC.64 R12, c[0x0][0xb10] ;  /* 0x0002c400ff0c7b82 */ /* 0x000f220000000a00 */
[----:B------:R-:W3:Y:S01]  /*5200*/  LDS.128 R16, [R16+0x1d0] ;  /* 0x0001d00010107984 */ /* 0x000ee20000000c00 */
[----:B-1----:R-:W-:Y:S01]  /*5210*/  ISETP.NE.AND P1, PT, R41, 0x1, PT ;  /* 0x000000012900780c */ /* 0x002fe20003f25270 */
[----:B--2---:R-:W-:Y:S01]  /*5220*/  VIADD R0, R0, 0x150 ;  /* 0x0000015000007836 */ /* 0x004fe20000000000 */
[----:B------:R-:W-:Y:S04]  /*5230*/  ISETP.GE.AND P0, PT, R40, 0x1, PT ;  /* 0x000000012800780c */ /* 0x000fe80003f06270 */
[----:B------:R-:W1:Y:S01]  /*5240*/  LDC.64 R10, c[0x0][0xb18] ;  /* 0x0002c600ff0a7b82 */ /* 0x000e620000000a00 */
[----:B------:R-:W-:Y:S01]  /*5250*/  PRMT R0, RZ, 0x654, R0 ;  /* 0x00000654ff007816 */ /* 0x000fe20000000000 */
[----:B------:R-:W-:Y:S01]  /*5260*/  @!PT LDS RZ, [RZ] ;  /* 0x00000000fffff984 */ /* 0x000fe20000000800 */
[----:B------:R-:W-:Y:S01]  /*5270*/  @!PT LDS RZ, [RZ] ;  /* 0x00000000fffff984 */ /* 0x000fe20000000800 */
[----:B------:R-:W-:Y:S01]  /*5280*/  @!PT LDS RZ, [RZ] ;  /* 0x00000000fffff984 */ /* 0x000fe20000000800 */
[----:B------:R-:W-:Y:S01]  /*5290*/  @!PT LDS RZ, [RZ] ;  /* 0x00000000fffff984 */ /* 0x000fe20000000800 */
[----:B------:R2:W-:Y:S06]  /*52a0*/  MEMBAR.ALL.CTA ;  /* 0x0000000000007992 */ /* 0x0005ec0000008000 */
[----:B--2---:R-:W2:Y:S01]  /*52b0*/  FENCE.VIEW.ASYNC.S ;  /* 0x00000000000073c6 */ /* 0x004ea20000000000 */
[----:B------:R-:W1:Y:S08]  /*52c0*/  @!P1 LDC R14, c[0x0][0xb20] ;  /* 0x0002c800ff0e9b82 */ /* 0x000e700000000800 */
[----:B------:R-:W1:Y:S01]  /*52d0*/  @!P1 LDC R9, c[0x0][0xb0c] ;  /* 0x0002c300ff099b82 */ /* 0x000e620000000800 */
[----:B--2---:R2:W-:Y:S01]  /*52e0*/  SYNCS.ARRIVE.TRANS64.RED.A1T0 RZ, [R0+URZ], RZ ;  /* 0x000000ff00ff79a7 */ /* 0x0045e200081004ff */
[----:B---3--:R-:W-:Y:S04]  /*52f0*/  LOP3.LUT P4, RZ, R18, 0x1, RZ, 0xc0, !PT ;  /* 0x0000000112ff7812 */ /* 0x008fe8000788c0ff */
[----:B------:R-:W-:Y:S09]  /*5300*/  P2R R111, PR, RZ, 0x10 ;  /* 0x00000010ff6f7803 */ /* 0x000ff20000000000 */
[----:B------:R-:W-:Y:S02]  /*5310*/  @P4 MOV R45, R16 ;  /* 0x00000010002d4202 */ /* 0x000fe40000000f00 */
[----:B------:R-:W-:Y:S01]  /*5320*/  @P4 LOP3.LUT R43, R17, 0xffff, RZ, 0xc0, !PT ;  /* 0x0000ffff112b4812 */ /* 0x000fe200078ec0ff */
[----:B--2-4-:R-:W-:Y:S06]  /*5330*/  @!P0 BRA `(.L_x_94) ;  /* 0x0000000000a48947 */ /* 0x014fec0003800000 */
[----:B------:R-:W-:Y:S01]  /*5340*/  IMAD.HI.U32 R24, R98, R39, RZ ;  /* 0x0000002762187227 */ /* 0x000fe200078e00ff */
[----:B------:R-:W-:Y:S02]  /*5350*/  ISETP.NE.AND P0, PT, R38, 0x1, PT ;  /* 0x000000012600780c */ /* 0x000fe40003f05270 */
[----:B------:R-:W-:Y:S01]  /*5360*/  ISETP.NE.AND P2, PT, R40, 0x1, PT ;  /* 0x000000012800780c */ /* 0x000fe20003f45270 */
[-C--:B------:R-:W-:Y:S01]  /*5370*/  IMAD.HI.U32 R22, R99, R92.reuse, RZ ;  /* 0x0000005c63167227 */ /* 0x080fe200078e00ff */
[----:B------:R-:W-:Y:S02]  /*5380*/  SHF.R.U32.HI R23, RZ, R97, R24 ;  /* 0x00000061ff177219 */ /* 0x000fe40000011618 */
[----:B------:R-:W-:Y:S01]  /*5390*/  ISETP.NE.AND P3, PT, R42, 0x1, PT ;  /* 0x000000012a00780c */ /* 0x000fe20003f65270 */
[----:B------:R-:W-:Y:S01]  /*53a0*/  IMAD.HI.U32 R28, R43, R39, RZ ;  /* 0x000000272b1c7227 */ /* 0x000fe200078e00ff */
[----:B------:R-:W-:Y:S02]  /*53b0*/  SHF.R.U32.HI R22, RZ, R93, R22 ;  /* 0x0000005dff167219 */ /* 0x000fe40000011616 */
[----:B------:R-:W-:Y:S01]  /*53c0*/  SEL R3, R98, R23, !P0 ;  /* 0x0000001762037207 */ /* 0x000fe20004000000 */
[----:B------:R-:W-:Y:S01]  /*53d0*/  IMAD.HI.U32 R26, R45, R92, RZ ;  /* 0x0000005c2d1a7227 */ /* 0x000fe200078e00ff */
[----:B------:R-:W-:Y:S03]  /*53e0*/  SEL R7, R99, R22, !P3 ;  /* 0x0000001663077207 */ /* 0x000fe60005800000 */
[-C--:B------:R-:W-:Y:S01]  /*53f0*/  IMAD.HI.U32 R22, R3, R36.reuse, RZ ;  /* 0x0000002403167227 */ /* 0x080fe200078e00ff */
[----:B------:R-:W-:Y:S03]  /*5400*/  SHF.R.U32.HI R26, RZ, R93, R26 ;  /* 0x0000005dff1a7219 */ /* 0x000fe6000001161a */
[----:B------:R-:W-:Y:S01]  /*5410*/  IMAD.HI.U32 R24, R7, R36, RZ ;  /* 0x0000002407187227 */ /* 0x000fe200078e00ff */
[----:B------:R-:W-:Y:S02]  /*5420*/  @P2 SHF.R.U32.HI R3, RZ, R37, R22 ;  /* 0x00000025ff032219 */ /* 0x000fe40000011616 */
[----:B------:R-:W-:Y:S02]  /*5430*/  SHF.R.U32.HI R22, RZ, R97, R28 ;  /* 0x00000061ff167219 */ /* 0x000fe4000001161c */
[----:B------:R-:W-:Y:S01]  /*5440*/  @P2 SHF.R.U32.HI R7, RZ, R37, R24 ;  /* 0x00000025ff072219 */ /* 0x000fe20000011618 */
[C---:B------:R-:W-:Y:S01]  /*5450*/  IMAD R2, R40.reuse, R3, RZ ;  /* 0x0000000328027224 */ /* 0x040fe200078e02ff */
[----:B------:R-:W-:Y:S02]  /*5460*/  SEL R5, R43, R22, !P0 ;  /* 0x000000162b057207 */ /* 0x000fe40004000000 */
[----:B------:R-:W-:Y:S01]  /*5470*/  SEL R3, R45, R26, !P3 ;  /* 0x0000001a2d037207 */ /* 0x000fe20005800000 */
[----:B------:R-:W-:Y:S01]  /*5480*/  IMAD R4, R40, R7, RZ ;  /* 0x0000000728047224 */ /* 0x000fe200078e02ff */
[C---:B------:R-:W-:Y:S01]  /*5490*/  ISETP.GE.AND P0, PT, R5.reuse, R2, PT ;  /* 0x000000020500720c */ /* 0x040fe20003f06270 */
[----:B------:R-:W-:Y:S03]  /*54a0*/  IMAD.HI.U32 R6, R5, R36, RZ ;  /* 0x0000002405067227 */ /* 0x000fe600078e00ff */
[----:B------:R-:W-:Y:S01]  /*54b0*/  ISETP.GE.OR P0, PT, R3, R4, P0 ;  /* 0x000000040300720c */ /* 0x000fe20000706670 */
[----:B------:R-:W-:Y:S01]  /*54c0*/  IMAD.MOV R4, RZ, RZ, -R3 ;  /* 0x000000ffff047224 */ /* 0x000fe200078e0a03 */
[-C--:B------:R-:W-:Y:S03]  /*54d0*/  SHF.R.U32.HI R6, RZ, R37.reuse, R6 ;  /* 0x00000025ff067219 */ /* 0x080fe60000011606 */
[----:B------:R-:W-:Y:S01]  /*54e0*/  IMAD R45, R42, R4, R45 ;  /* 0x000000042a2d7224 */ /* 0x000fe200078e022d */
[----:B------:R-:W-:Y:S05]  /*54f0*/  SEL R15, R5, R6, !P2 ;  /* 0x00000006050f7207 */ /* 0x000fea0005000000 */
[----:B------:R-:W-:Y:S02]  /*5500*/  IMAD.MOV R6, RZ, RZ, -R15 ;  /* 0x000000ffff067224 */ /* 0x000fe400078e0a0f */
[C---:B------:R-:W-:Y:S04]  /*5510*/  @!P0 IMAD.HI.U32 R2, R3.reuse, R36, RZ ;  /* 0x0000002403028227 */ /* 0x040fe800078e00ff */
[----:B------:R-:W-:Y:S01]  /*5520*/  IMAD R6, R40, R6, R5 ;  /* 0x0000000628067224 */ /* 0x000fe200078e0205 */
[----:B------:R-:W-:Y:S04]  /*5530*/  @!P0 SHF.R.U32.HI R2, RZ, R37, R2 ;  /* 0x00000025ff028219 */ /* 0x000fe80000011602 */
[----:B------:R-:W-:Y:S02]  /*5540*/  @!P0 SEL R0, R3, R2, !P2 ;  /* 0x0000000203008207 */ /* 0x000fe40005000000 */
[----:B------:R-:W-:Y:S02]  /*5550*/  IADD3 R2, PT, PT, -R5, RZ, RZ ;  /* 0x000000ff05027210 */ /* 0x000fe40007ffe1ff */
[----:B------:R-:W-:Y:S01]  /*5560*/  @!P0 IADD3 R8, PT, PT, R15, -R0, RZ ;  /* 0x800000000f088210 */ /* 0x000fe20007ffe0ff */
[----:B------:R-:W-:Y:S02]  /*5570*/  @!P0 IMAD R0, R7, R6, R0 ;  /* 0x0000000607008224 */ /* 0x000fe400078e0200 */
[----:B------:R-:W-:Y:S02]  /*5580*/  IMAD R43, R38, R2, R43 ;  /* 0x00000002262b7224 */ /* 0x000fe400078e022b */
[----:B------:R-:W-:Y:S02]  /*5590*/  @!P0 IMAD R5, R8, R40, R3 ;  /* 0x0000002808058224 */ /* 0x000fe400078e0203 */
[----:B------:R-:W-:Y:S04]  /*55a0*/  @!P0 IMAD.MOV.U32 R3, RZ, RZ, R0 ;  /* 0x000000ffff038224 */ /* 0x000fe800078e0000 */
[----:B------:R-:W-:Y:S02]  /*55b0*/  IMAD R45, R3, R42, R45 ;  /* 0x0000002a032d7224 */ /* 0x000fe400078e022d */
[----:B------:R-:W-:Y:S07]  /*55c0*/  IMAD R43, R5, R38, R43 ;  /* 0x00000026052b7224 */ /* 0x000fee00078e022b */
.L_x_94:
[----:B-1----:R-:W-:Y:S01]  /*55d0*/  @!P1 ISETP.NE.AND P0, PT, R10, 0x1, PT ;  /* 0x000000010a00980c */ /* 0x002fe20003f05270 */
[----:B------:R-:W-:Y:S01]  /*55e0*/  @!P1 IMAD.HI.U32 R0, R45, R12, RZ ;  /* 0x0000000c2d009227 */ /* 0x000fe200078e00ff */
[----:B------:R-:W-:Y:S01]  /*55f0*/  @!P1 ISETP.NE.AND P2, PT, R9, 0x1, PT ;  /* 0x000000010900980c */ /* 0x000fe20003f45270 */
[----:B------:R-:W-:Y:S01]  /*5600*/  ULOP3.LUT UP0, URZ, UR48, 0x1b0, URZ, 0xc0, !UPT ;  /* 0x000001b030ff7892 */ /* 0x000fe2000f80c0ff */
[----:B------:R-:W-:Y:S01]  /*5610*/  R2UR UR42, R21 ;  /* 0x00000000152a72ca */ /* 0x000fe200000e0000 */
[----:B------:R-:W-:Y:S01]  /*5620*/  @!P1 IMAD.HI.U32 R3, R43, R11, RZ ;  /* 0x0000000b2b039227 */ /* 0x000fe200078e00ff */
[----:B------:R-:W-:Y:S02]  /*5630*/  @!P1 SHF.R.U32.HI R0, RZ, R13, R0 ;  /* 0x0000000dff009219 */ /* 0x000fe40000011600 */
[----:B------:R-:W-:Y:S01]  /*5640*/  R2UR UR41, R20 ;  /* 0x00000000142972ca */ /* 0x000fe200000e0000 */
[----:B------:R-:W-:Y:S01]  /*5650*/  VIADD R112, R112, 0x1 ;  /* 0x0000000170707836 */ /* 0x000fe20000000000 */
[----:B------:R-:W-:Y:S02]  /*5660*/  @!P1 SHF.R.U32.HI R2, RZ, R14, R3 ;  /* 0x0000000eff029219 */ /* 0x000fe40000011603 */
[----:B------:R-:W-:Y:S02]  /*5670*/  @!P1 SEL R3, R45, R0, !P2 ;  /* 0x000000002d039207 */ /* 0x000fe40005000000 */
[----:B------:R-:W-:Y:S02]  /*5680*/  @!P1 SEL R2, R43, R2, !P0 ;  /* 0x000000022b029207 */ /* 0x000fe40004000000 */
[----:B------:R-:W-:Y:S01]  /*5690*/  @P4 SHF.R.U32.HI R103, RZ, 0x10, R17 ;  /* 0x00000010ff674819 */ /* 0x000fe20000011611 */
[----:B------:R-:W-:Y:S02]  /*56a0*/  USHF.L.U32 UR42, UR42, 0x6, URZ ;  /* 0x000000062a2a7899 */ /* 0x000fe400080006ff */
[----:B------:R-:W-:Y:S02]  /*56b0*/  @!P1 IMAD.IADD R0, R2, 0x1, -R3 ;  /* 0x0000000102009824 */ /* 0x000fe400078e0a03 */
[----:B------:R-:W-:Y:S01]  /*56c0*/  @!P1 IMAD.IADD R2, R3, 0x1, -R2 ;  /* 0x0000000103029824 */ /* 0x000fe200078e0a02 */
[----:B------:R-:W-:Y:S01]  /*56d0*/  USHF.L.U32 UR41, UR41, 0x7, URZ ;  /* 0x0000000729297899 */ /* 0x000fe200080006ff */
[----:B------:R-:W-:Y:S02]  /*56e0*/  @!P1 IMAD R45, R0, R9, R45 ;  /* 0x00000009002d9224 */ /* 0x000fe400078e022d */
[----:B------:R-:W-:Y:S01]  /*56f0*/  @!P1 IMAD R43, R2, R10, R43 ;  /* 0x0000000a022b9224 */ /* 0x000fe200078e022b */
[----:B------:R-:W-:Y:S08]  /*5700*/  BRA.U !UP0, `(.L_x_95) ;  /* 0x0000000108407547 */ /* 0x000ff0000b800000 */
[----:B------:R-:W1:Y:S01]  /*5710*/  LDCU.64 UR8, c[0x4][0x80] ;  /* 0x01001000ff0877ac */ /* 0x000e620008000a00 */
[----:B------:R-:W-:Y:S01]  /*5720*/  MOV R3, 0x0 ;  /* 0x0000000000037802 */ /* 0x000fe20000000f00 */
[----:B------:R-:W-:Y:S02]  /*5730*/  HFMA2 R12, -RZ, RZ, 0, 5.9604644775390625e-08 ;  /* 0x00000001ff0c7431 */ /* 0x000fe400000001ff */
[----:B------:R-:W-:Y:S02]  /*5740*/  IMAD.MOV.U32 R8, RZ, RZ, 0x70 ;  /* 0x00000070ff087424 */ /* 0x000fe400078e00ff */
[----:B------:R-:W-:Y:S01]  /*5750*/  IMAD.MOV.U32 R13, RZ, RZ, RZ ;  /* 0x000000ffff0d7224 */ /* 0x000fe200078e00ff */
[----:B------:R-:W2:Y:S01]  /*5760*/  LDCU.64 UR6, c[0x4][0x88] ;  /* 0x01001100ff0677ac */ /* 0x000ea20008000a00 */
[----:B------:R-:W3:Y:S01]  /*5770*/  LDC.64 R2, c[0x4][R3] ;  /* 0x0100000003027b82 */ /* 0x000ee20000000a00 */
[----:B------:R-:W4:Y:S01]  /*5780*/  LDCU.64 UR4, c[0x4][0x8] ;  /* 0x01000100ff0477ac */ /* 0x000f220008000a00 */
[----:B-1----:R-:W-:Y:S01]  /*5790*/  MOV R5, UR9 ;  /* 0x0000000900057c02 */ /* 0x002fe20008000f00 */
[----:B------:R-:W-:Y:S01]  /*57a0*/  IMAD.U32 R4, RZ, RZ, UR8 ;  /* 0x00000008ff047e24 */ /* 0x000fe2000f8e00ff */
[----:B--2---:R-:W-:Y:S01]  /*57b0*/  MOV R7, UR7 ;  /* 0x0000000700077c02 */ /* 0x004fe20008000f00 */
[----:B------:R-:W-:Y:S01]  /*57c0*/  IMAD.U32 R6, RZ, RZ, UR6 ;  /* 0x00000006ff067e24 */ /* 0x000fe2000f8e00ff */
[----:B----4-:R-:W-:Y:S01]  /*57d0*/  MOV R11, UR5 ;  /* 0x00000005000b7c02 */ /* 0x010fe20008000f00 */
[----:B------:R-:W-:Y:S02]  /*57e0*/  IMAD.U32 R10, RZ, RZ, UR4 ;  /* 0x00000004ff0a7e24 */ /* 0x000fe4000f8e00ff */
[----:B------:R-:W-:Y:S07]  /*57f0*/  LEPC R20, `(.L_x_95) ;  /* 0x000000001014794e */ /* 0x000fee0000000000 */
[----:B---3-5:R-:W-:Y:S05]  /*5800*/  CALL.ABS.NOINC R2 ;  /* 0x0000000002007343 */ /* 0x028fea0003c00000 */
.L_x_95:
[----:B------:R-:W-:Y:S01]  /*5810*/  LOP3.LUT P0, RZ, R109, 0x1b0, RZ, 0xc0, !PT ;  /* 0x000001b06dff7812 */ /* 0x000fe2000780c0ff */
[----:B------:R-:W-:Y:S11]  /*5820*/  BSSY.RECONVERGENT B6, `(.L_x_96) ;  /* 0x0000013000067945 */ /* 0x000ff60003800200 */
[----:B------:R-:W-:Y:S01]  /*5830*/  @!UPT UIADD3 URZ, UPT, UPT, URZ, URZ, URZ ;  /* 0x000000fffffff290 */ /* 0x000fe2000fffe0ff */
[----:B------:R-:W-:Y:S05]  /*5840*/  @!P0 BRA `(.L_x_97) ;  /* 0x0000000000408947 */ /* 0x000fea0003800000 */
        /* <DEDUP_REMOVED lines=16> */
.L_x_97:
[----:B------:R-:W-:Y:S05]  /*5950*/  BSYNC.RECONVERGENT B6 ;  /* 0x0000000000067941 */ /* 0x000fea0003800200 */
.L_x_96:
[----:B------:R-:W-:Y:S01]  /*5960*/  ISETP.NE.U32.AND P4, PT, R90, RZ, PT ;  /* 0x000000ff5a00720c */ /* 0x000fe20003f85070 */
[----:B------:R-:W-:Y:S01]  /*5970*/  UISETP.NE.AND UP2, UPT, UR50, URZ, UPT ;  /* 0x000000ff3200728c */ /* 0x000fe2000bf45270 */
[----:B------:R-:W-:Y:S01]  /*5980*/  ISETP.NE.U32.AND P2, PT, RZ, UR38, PT ;  /* 0x00000026ff007c0c */ /* 0x000fe2000bf45070 */
[----:B------:R-:W-:Y:S01]  /*5990*/  UISETP.NE.U32.AND UP1, UPT, UR44, URZ, UPT ;  /* 0x000000ff2c00728c */ /* 0x000fe2000bf25070 */
[----:B------:R-:W-:Y:S01]  /*59a0*/  ISETP.NE.AND.EX P4, PT, R91, RZ, PT, P4 ;  /* 0x000000ff5b00720c */ /* 0x000fe20003f85340 */
[----:B------:R-:W-:Y:S01]  /*59b0*/  UPLOP3.LUT UP0, UPT, UPT, UPT, UPT, 0x40, 0x4 ;  /* 0x000000000004789c */ /* 0x000fe20003f0e870 */
[----:B------:R-:W-:Y:S01]  /*59c0*/  ISETP.NE.AND.EX P2, PT, RZ, UR39, PT, P2 ;  /* 0x00000027ff007c0c */ /* 0x000fe2000bf45320 */
[----:B------:R-:W-:Y:S01]  /*59d0*/  UISETP.NE.AND.EX UP1, UPT, UR45, URZ, UPT, UP1 ;  /* 0x000000ff2d00728c */ /* 0x000fe2000bf25310 */
[----:B------:R-:W-:Y:S04]  /*59e0*/  PLOP3.LUT P1, PT, PT, PT, UP2, 0x80, 0x8 ;  /* 0x000000000008781c */ /* 0x000fe80003f2f028 */
[----:B------:R-:W-:Y:S06]  /*59f0*/  @UP2 UPLOP3.LUT UP0, UPT, UPT, UPT, UP1, 0x80, 0x8 ;  /* 0x000000000008289c */ /* 0x000fec0003f0f010 */
[----:B------:R-:W-:Y:S01]  /*5a00*/  PLOP3.LUT P0, PT, PT, PT, UP0, 0x80, 0x8 ;  /* 0x000000000008781c */ /* 0x000fe20003f0f008 */
[----:B------:R-:W-:Y:S01]  /*5a10*/  @!UPT UIADD3 URZ, UPT, UPT, URZ, URZ, URZ ;  /* 0x000000fffffff290 */ /* 0x000fe2000fffe0ff */
[----:B------:R-:W-:Y:S11]  /*5a20*/  BRA.U !UP1, `(.L_x_98) ;  /* 0x0000000109387547 */ /* 0x000ff6000b800000 */
[----:B------:R-:W-:Y:S01]  /*5a30*/  UISETP.NE.U32.AND UP0, UPT, UR38, URZ, UPT ;  /* 0x000000ff2600728c */ /* 0x000fe2000bf05070 */
[----:B------:R-:W-:Y:S02]  /*5a40*/  HFMA2 R0, -RZ, RZ, 0, 5.9604644775390625e-08 ;  /* 0x00000001ff007431 */ /* 0x000fe400000001ff */
[----:B------:R-:W-:Y:S01]  /*5a50*/  IMAD.MOV.U32 R95, RZ, RZ, 0x1 ;  /* 0x00000001ff5f7424 */ /* 0x000fe200078e00ff */
[----:B------:R-:W-:Y:S06]  /*5a60*/  UISETP.NE.AND.EX UP0, UPT, UR39, URZ, UPT, UP0 ;  /* 0x000000ff2700728c */ /* 0x000fec000bf05300 */
[----:B------:R-:W-:Y:S05]  /*5a70*/  PLOP3.LUT P3, PT, PT, PT, UP0, 0x80, 0x8 ;  /* 0x000000000008781c */ /* 0x000fea0003f6f008 */
[----:B------:R-:W1:Y:S01]  /*5a80*/  @UP0 LDCU.64 UR6, c[0x0][0x888] ;  /* 0x00011100ff0607ac */ /* 0x000e620008000a00 */
[----:B------:R-:W-:Y:S07]  /*5a90*/  @UP0 UIMAD UR4, UR36, UR44, URZ ;  /* 0x0000002c240402a4 */ /* 0x000fee000f8e02ff */
[----:B------:R-:W-:Y:S01]  /*5aa0*/  @!P3 PRMT R95, R0, 0x7610, R95 ;  /* 0x00007610005fb816 */ /* 0x000fe2000000005f */
[----:B-1----:R-:W-:Y:S03]  /*5ab0*/  @UP0 UIMAD.WIDE UR6, UR4, 0x4, UR6 ;  /* 0x00000004040608a5 */ /* 0x002fe6000f8e0206 */
[----:B------:R-:W1:Y:S03]  /*5ac0*/  @!UP0 LDCU UR4, c[0x0][0x880] ;  /* 0x00011000ff0487ac */ /* 0x000e660008000800 */
[----:B------:R-:W-:Y:S01]  /*5ad0*/  IMAD.U32 R2, RZ, RZ, UR6 ;  /* 0x00000006ff027e24 */ /* 0x000fe2000f8e00ff */
[----:B------:R-:W-:Y:S05]  /*5ae0*/  MOV R3, UR7 ;  /* 0x0000000700037c02 */ /* 0x000fea0008000f00 */
[----:B-----5:R2:W5:Y:S02]  /*5af0*/  @P3 LDG.E R49, desc[UR46][R2.64] ;  /* 0x0000002e02313981 */ /* 0x020564000c1e1900 */
[----:B-12---:R-:W-:Y:S02]  /*5b00*/  @!P3 IMAD.U32 R49, RZ, RZ, UR4 ;  /* 0x00000004ff31be24 */ /* 0x006fe4000f8e00ff */
.L_x_98:
[----:B------:R-:W-:Y:S05]  /*5b10*/  @!P4 BRA `(.L_x_99) ;  /* 0x000000000020c947 */ /* 0x000fea0003800000 */
[----:B------:R-:W-:Y:S04]  /*5b20*/  ISETP.NE.U32.AND P3, PT, R88, RZ, PT ;  /* 0x000000ff5800720c */ /* 0x000fe80003f65070 */
[----:B------:R-:W-:Y:S11]  /*5b30*/  ISETP.NE.AND.EX P3, PT, R89, RZ, PT, P3 ;  /* 0x000000ff5900720c */ /* 0x000ff60003f65330 */
[----:B------:R-:W-:Y:S02]  /*5b40*/  @!UPT UIADD3 URZ, UPT, UPT, URZ, URZ, URZ ;  /* 0x000000fffffff290 */ /* 0x000fe4000fffe0ff */
[----:B------:R-:W1:Y:S01]  /*5b50*/  @P3 LDC.64 R2, c[0x0][0x8a8] ;  /* 0x00022a00ff023b82 */ /* 0x000e620000000a00 */
[----:B------:R-:W-:Y:S04]  /*5b60*/  @P3 IMAD R0, R90, UR36, RZ ;  /* 0x000000245a003c24 */ /* 0x000fe8000f8e02ff */
[----:B-1----:R-:W-:Y:S05]  /*5b70*/  @P3 IMAD.WIDE R2, R0, 0x4, R2 ;  /* 0x0000000400023825 */ /* 0x002fea00078e0202 */
[----:B-----5:R1:W5:Y:S02]  /*5b80*/  @P3 LDG.E R47, desc[UR46][R2.64] ;  /* 0x0000002e022f3981 */ /* 0x020364000c1e1900 */
[----:B-1----:R-:W2:Y:S02]  /*5b90*/  @!P3 LDC R47, c[0x0][0x8a0] ;  /* 0x00022800ff2fbb82 */ /* 0x002ea40000000800 */
.L_x_99:
[----:B-----5:R-:W-:Y:S01]  /*5ba0*/  FSETP.NEU.AND P4, PT, R49, RZ, PT ;  /* 0x000000ff3100720b */ /* 0x020fe20003f8d000 */
[----:B------:R-:W-:Y:S01]  /*5bb0*/  BSSY B1, `(.L_x_100) ;  /* 0x0000042000017945 */ /* 0x000fe20003800000 */
[----:B------:R-:W-:Y:S01]  /*5bc0*/  SEL R7, RZ, 0xffffffff, P2 ;  /* 0xffffffffff077807 */ /* 0x000fe20001000000 */
[----:B------:R-:W-:Y:S01]  /*5bd0*/  IMAD.MOV.U32 R115, RZ, RZ, 0x1 ;  /* 0x00000001ff737424 */ /* 0x000fe200078e00ff */
[----:B------:R-:W-:Y:S02]  /*5be0*/  LOP3.LUT P3, RZ, R95, 0xff, RZ, 0xc0, !PT ;  /* 0x000000ff5fff7812 */ /* 0x000fe4000786c0ff */
[----:B------:R-:W-:Y:S02]  /*5bf0*/  CS2R R86, SRZ ;  /* 0x0000000000567805 */ /* 0x000fe4000001ff00 */
[----:B------:R-:W-:Y:S02]  /*5c00*/  @P1 SEL R4, RZ, 0xffffffff, P4 ;  /* 0xffffffffff041807 */ /* 0x000fe40002000000 */
[----:B------:R-:W-:Y:S02]  /*5c10*/  CS2R R84, SRZ ;  /* 0x0000000000547805 */ /* 0x000fe4000001ff00 */
[----:B------:R-:W-:Y:S02]  /*5c20*/  LEA R0, R105, UR49, 0x3 ;  /* 0x0000003169007c11 */ /* 0x000fe4000f8e18ff */
[----:B------:R-:W-:Y:S02]  /*5c30*/  CS2R R82, SRZ ;  /* 0x0000000000527805 */ /* 0x000fe4000001ff00 */
[----:B------:R-:W-:Y:S02]  /*5c40*/  @P0 SEL R4, R7, R4, !P3 ;  /* 0x0000000407040207 */ /* 0x000fe40005800000 */
[----:B------:R-:W-:Y:S02]  /*5c50*/  CS2R R80, SRZ ;  /* 0x0000000000507805 */ /* 0x000fe4000001ff00 */
[----:B------:R-:W-:Y:S02]  /*5c60*/  LEA R113, R44, UR49, 0x3 ;  /* 0x000000312c717c11 */ /* 0x000fe4000f8e18ff */
[----:B------:R-:W-:Y:S02]  /*5c70*/  @P1 LOP3.LUT R4, R4, 0x1, RZ, 0xc0, !PT ;  /* 0x0000000104041812 */ /* 0x000fe400078ec0ff */
[----:B------:R-:W-:Y:S02]  /*5c80*/  SHF.L.U32 R2, R107, 0x1f, RZ ;  /* 0x0000001f6b027819 */ /* 0x000fe400000006ff */
[----:B------:R-:W-:Y:S02]  /*5c90*/  ISETP.NE.U32.OR P6, PT, R4, 0x1, !P1 ;  /* 0x000000010400780c */ /* 0x000fe40004fc5470 */
[----:B------:R-:W-:Y:S02]  /*5ca0*/  PLOP3.LUT P2, PT, PT, PT, UP1, 0x80, 0x8 ;  /* 0x000000000008781c */ /* 0x000fe40003f4f018 */
[----:B------:R-:W-:Y:S02]  /*5cb0*/  LEA.HI R5, R44, R44, RZ, 0x1 ;  /* 0x0000002c2c057211 */ /* 0x000fe400078f08ff */
[----:B------:R-:W-:Y:S02]  /*5cc0*/  SEL R4, RZ, 0xffffffff, P4 ;  /* 0xffffffffff047807 */ /* 0x000fe40002000000 */
[----:B------:R-:W-:Y:S01]  /*5cd0*/  P2R R114, PR, RZ, 0x40 ;  /* 0x00000040ff727803 */ /* 0x000fe20000000000 */
[C---:B------:R-:W-:Y:S01]  /*5ce0*/  IMAD.SHL.U32 R3, R5.reuse, 0x40, RZ ;  /* 0x0000004005037824 */ /* 0x040fe200078e00ff */
[----:B------:R-:W-:Y:S03]  /*5cf0*/  LOP3.LUT R5, R5, 0xffe, RZ, 0xc0, !PT ;  /* 0x00000ffe05057812 */ /* 0x000fe600078ec0ff */
[----:B------:R-:W-:Y:S02]  /*5d00*/  @P6 SHF.L.U32 R9, R104, 0x1f, RZ ;  /* 0x0000001f68096819 */ /* 0x000fe400000006ff */
[----:B------:R-:W-:Y:S01]  /*5d10*/  @P2 SEL R4, R7, R4, !P3 ;  /* 0x0000000407042207 */ /* 0x000fe20005800000 */
[----:B------:R-:W-:Y:S01]  /*5d20*/  IMAD.IADD R48, R44, 0x1, -R5 ;  /* 0x000000012c307824 */ /* 0x000fe200078e0a05 */
[----:B------:R-:W1:Y:S01]  /*5d30*/  @P6 SYNCS.PHASECHK.TRANS64.TRYWAIT P1, [R0+URZ+0x110], R9 ;  /* 0x00011009000065a7 */ /* 0x000e6200080211ff */
[----:B------:R-:W-:Y:S02]  /*5d40*/  LOP3.LUT R3, R3, 0xffffff80, RZ, 0xc0, !PT ;  /* 0xffffff8003037812 */ /* 0x000fe400078ec0ff */
[----:B------:R-:W-:Y:S03]  /*5d50*/  LOP3.LUT R4, R4, 0x1, RZ, 0xc0, !PT ;  /* 0x0000000104047812 */ /* 0x000fe600078ec0ff */
[----:B------:R-:W-:Y:S01]  /*5d60*/  IMAD.IADD R3, R46, 0x1, R3 ;  /* 0x000000012e037824 */ /* 0x000fe200078e0203 */
[----:B------:R-:W-:Y:S03]  /*5d70*/  ISETP.NE.U32.AND P5, PT, R4, 0x1, PT ;  /* 0x000000010400780c */ /* 0x000fe60003fa5070 */
[----:B------:R-:W-:Y:S01]  /*5d80*/  IMAD R48, R48, 0x100000, R3 ;  /* 0x0010000030307824 */ /* 0x000fe200078e0203 */
[----:B------:R-:W-:Y:S01]  /*5d90*/  P2R R124, PR, RZ, 0x20 ;  /* 0x00000020ff7c7803 */ /* 0x000fe20000000000 */
[----:B------:R3:W4:Y:S01]  /*5da0*/  SYNCS.PHASECHK.TRANS64.TRYWAIT P0, [R113+URZ+0x160], R2 ;  /* 0x00016002710075a7 */ /* 0x00072200080011ff */
[----:B-1----:R-:W-:Y:S01]  /*5db0*/  @P6 SEL R115, RZ, 0x1, !P1 ;  /* 0x00000001ff736807 */ /* 0x002fe20004800000 */
[----:B---3--:R-:W-:Y:S06]  /*5dc0*/  @!P6 BRA `(.L_x_101) ;  /* 0x000000000080e947 */ /* 0x008fec0003800000 */
[----:B------:R-:W-:Y:S01]  /*5dd0*/  @P5 IMAD R5, R105, 0x1000, R100 ;  /* 0x0000100069055824 */ /* 0x000fe200078e0264 */
[----:B------:R-:W-:Y:S01]  /*5de0*/  ISETP.NE.AND P1, PT, R115, RZ, PT ;  /* 0x000000ff7300720c */ /* 0x000fe20003f25270 */
[----:B------:R-:W-:Y:S01]  /*5df0*/  BSSY B0, `(.L_x_102) ;  /* 0x000000b000007945 */ /* 0x000fe20003800000 */
[----:B------:R-:W-:Y:S01]  /*5e00*/  CS2R R82, SRZ ;  /* 0x0000000000527805 */ /* 0x000fe2000001ff00 */
[----:B------:R-:W-:Y:S01]  /*5e10*/  @P5 VIADD R4, R5, UR49 ;  /* 0x0000003105045c36 */ /* 0x000fe20008000000 */
[----:B------:R-:W-:Y:S02]  /*5e20*/  CS2R R80, SRZ ;  /* 0x0000000000507805 */ /* 0x000fe4000001ff00 */
[----:B------:R-:W-:Y:S02]  /*5e30*/  CS2R R86, SRZ ;  /* 0x0000000000567805 */ /* 0x000fe4000001ff00 */
[----:B------:R-:W-:Y:S01]  /*5e40*/  CS2R R84, SRZ ;  /* 0x0000000000547805 */ /* 0x000fe2000001ff00 */
[----:B------:R-:W-:Y:S04]  /*5e50*/  @P5 IMAD R4, R108, -0x10, R4 ;  /* 0xfffffff06c045824 */ /* 0x000fe800078e0204 */
[----:B------:R-:W-:Y:S05]  /*5e60*/  @P1 BRA `(.L_x_103) ;  /* 0x00000000000c1947 */ /* 0x000fea0003800000 */
[----:B------:R-:W-:Y:S04]  /*5e70*/  SHF.L.U32 R3, R104, 0x1f, RZ ;  /* 0x0000001f68037819 */ /* 0x000fe800000006ff */
[----:B------:R-:W1:Y:S02]  /*5e80*/  SYNCS.PHASECHK.TRANS64.TRYWAIT P1, [R0+URZ+0x110], R3 ;  /* 0x00011003000075a7 */ /* 0x000e6400080211ff */
[----:B-1----:R-:W-:Y:S05]  /*5e90*/  @!P1 BRA `(.L_x_104) ;  /* 0x0000002800289947 */ /* 0x002fea0003800000 */
.L_x_103:
[----:B------:R-:W-:Y:S05]  /*5ea0*/  BSYNC B0 ;  /* 0x0000000000007941 */ /* 0x000fea0003800000 */
.L_x_102:
[----:B------:R-:W-:Y:S01]  /*5eb0*/  ISETP.NE.AND P1, PT, R124, RZ, PT ;  /* 0x000000ff7c00720c */ /* 0x000fe20003f25270 */
[----:B-1----:R-:W-:Y:S02]  /*5ec0*/  VIADD R3, R0, 0x120 ;  /* 0x0000012000037836 */ /* 0x002fe40000000000 */
[----:B------:R-:W-:Y:S02]  /*5ed0*/  IMAD.U32 R0, RZ, RZ, UR37 ;  /* 0x00000025ff007e24 */ /* 0x000fe4000f8e00ff */
[----:B------:R-:W-:Y:S03]  /*5ee0*/  VIADD R105, R105, 0x1 ;  /* 0x0000000169697836 */ /* 0x000fe60000000000 */
[----:B------:R-:W-:Y:S05]  /*5ef0*/  PRMT R0, R0, 0x654, R3 ;  /* 0x0000065400007816 */ /* 0x000fea0000000003 */
[----:B------:R1:W3:Y:S04]  /*5f00*/  @P1 LDS.128 R80, [R5+UR49+0x200] ;  /* 0x0002003105501984 */ /* 0x0002e80008000c00 */
[----:B------:R1:W1:Y:S01]  /*5f10*/  @P1 LDS.128 R84, [R4+0x210] ;  /* 0x0002100004541984 */ /* 0x0002620000000c00 */
[C---:B------:R-:W-:Y:S01]  /*5f20*/  ISETP.NE.AND P1, PT, R105.reuse, 0x2, PT ;  /* 0x000000026900780c */ /* 0x040fe20003f25270 */
[----:B------:R-:W-:Y:S01]  /*5f30*/  @!PT LDS RZ, [RZ] ;  /* 0x00000000fffff984 */ /* 0x000fe20000000800 */
[----:B------:R-:W-:Y:S01]  /*5f40*/  @!PT LDS RZ, [RZ] ;  /* 0x00000000fffff984 */ /* 0x000fe20000000800 */
[----:B------:R-:W-:Y:S01]  /*5f50*/  @!PT LDS RZ, [RZ] ;  /* 0x00000000fffff984 */ /* 0x000fe20000000800 */
[----:B------:R-:W-:Y:S01]  /*5f60*/  @!PT LDS RZ, [RZ] ;  /* 0x00000000fffff984 */ /* 0x000fe20000000800 */
[----:B------:R5:W-:Y:S06]  /*5f70*/  MEMBAR.ALL.CTA ;  /* 0x0000000000007992 */ /* 0x000bec0000008000 */
[----:B-----5:R-:W5:Y:S01]  /*5f80*/  FENCE.VIEW.ASYNC.S ;  /* 0x00000000000073c6 */ /* 0x020f620000000000 */
[----:B------:R-:W-:Y:S02]  /*5f90*/  SEL R3, RZ, 0x1, P1 ;  /* 0x00000001ff037807 */ /* 0x000fe40000800000 */
[----:B------:R-:W-:Y:S02]  /*5fa0*/  SEL R105, R105, RZ, P1 ;  /* 0x000000ff69697207 */ /* 0x000fe40000800000 */
[----:B------:R-:W-:Y:S01]  /*5fb0*/  LOP3.LUT R104, R104, R3, RZ, 0x3c, !PT ;  /* 0x0000000368687212 */ /* 0x000fe200078e3cff */
[----:B-----5:R1:W-:Y:S06]  /*5fc0*/  SYNCS.ARRIVE.TRANS64.RED.A1T0 RZ, [R0+URZ], RZ ;  /* 0x000000ff00ff79a7 */ /* 0x0203ec00081004ff */
.L_x_101:
[----:B------:R-:W-:Y:S05]  /*5fd0*/  BSYNC B1 ;  /* 0x0000000000017941 */ /* 0x000fea0003800000 */
.L_x_100:
[----:B-1----:R-:W-:Y:S04]  /*5fe0*/  SHF.R.U32.HI R0, RZ, 0x15, R48 ;  /* 0x00000015ff007819 */ /* 0x002fe80000011630 */
[----:B------:R-:W-:Y:S01]  /*5ff0*/  LOP3.LUT P1, RZ, R0, 0x3, R101, 0x48, !PT ;  /* 0x0000000300ff7812 */ /* 0x000fe20007824865 */
[----:B------:R-:W-:Y:S01]  /*6000*/  @!UPT UIADD3 URZ, UPT, UPT, URZ, URZ, URZ ;  /* 0x000000fffffff290 */ /* 0x000fe2000fffe0ff */
[----:B----4-:R-:W-:Y:S11]  /*6010*/  @P0 BRA `(.L_x_105) ;  /* 0x0000000000080947 */ /* 0x010ff60003800000 */
[----:B------:R-:W1:Y:S02]  /*6020*/  SYNCS.PHASECHK.TRANS64.TRYWAIT P0, [R113+URZ+0x160], R2 ;  /* 0x00016002710075a7 */ /* 0x000e6400080011ff */
[----:B-1----:R-:W-:Y:S05]  /*6030*/  @!P0 BRA `(.L_x_106) ;  /* 0x0000002400d48947 */ /* 0x002fea0003800000 */
.L_x_105:
[----:B------:R-:W-:Y:S05]  /*6040*/  @!P1 BRA `(.L_x_107) ;  /* 0x0000000000409947 */ /* 0x000fea0003800000 */
[----:B------:R-:W4:Y:S01]  /*6050*/  LDCU.64 UR8, c[0x4][0x70] ;  /* 0x01000e00ff0877ac */ /* 0x000f220008000a00 */
[----:B------:R-:W-:Y:S01]  /*6060*/  MOV R3, 0x0 ;  /* 0x0000000000037802 */ /* 0x000fe20000000f00 */
[----:B------:R-:W-:Y:S02]  /*6070*/  HFMA2 R12, -RZ, RZ, 0, 5.9604644775390625e-08 ;  /* 0x00000001ff0c7431 */ /* 0x000fe400000001ff */
[----:B------:R-:W-:Y:S02]  /*6080*/  IMAD.MOV.U32 R8, RZ, RZ, 0x192 ;  /* 0x00000192ff087424 */ /* 0x000fe400078e00ff */
[----:B------:R-:W-:Y:S01]  /*6090*/  IMAD.MOV.U32 R13, RZ, RZ, RZ ;  /* 0x000000ffff0d7224 */ /* 0x000fe200078e00ff */
[----:B------:R-:W5:Y:S01]  /*60a0*/  LDCU.64 UR6, c[0x4][0x78] ;  /* 0x01000f00ff0677ac */ /* 0x000f620008000a00 */
[----:B-1----:R-:W1:Y:S01]  /*60b0*/  LDC.64 R2, c[0x4][R3] ;  /* 0x0100000003027b82 */ /* 0x002e620000000a00 */
[----:B------:R-:W2:Y:S01]  /*60c0*/  LDCU.64 UR4, c[0x4][0x10] ;  /* 0x01000200ff0477ac */ /* 0x000ea20008000a00 */
[----:B----4-:R-:W-:Y:S01]  /*60d0*/  MOV R5, UR9 ;  /* 0x0000000900057c02 */ /* 0x010fe20008000f00 */
[----:B------:R-:W-:Y:S01]  /*60e0*/  IMAD.U32 R4, RZ, RZ, UR8 ;  /* 0x00000008ff047e24 */ /* 0x000fe2000f8e00ff */
[----:B-----5:R-:W-:Y:S01]  /*60f0*/  MOV R7, UR7 ;  /* 0x0000000700077c02 */ /* 0x020fe20008000f00 */
[----:B------:R-:W-:Y:S01]  /*6100*/  IMAD.U32 R6, RZ, RZ, UR6 ;  /* 0x00000006ff067e24 */ /* 0x000fe2000f8e00ff */
[----:B--2---:R-:W-:Y:S01]  /*6110*/  MOV R11, UR5 ;  /* 0x00000005000b7c02 */ /* 0x004fe20008000f00 */
[----:B------:R-:W-:Y:S02]  /*6120*/  IMAD.U32 R10, RZ, RZ, UR4 ;  /* 0x00000004ff0a7e24 */ /* 0x000fe4000f8e00ff */
[----:B------:R-:W-:Y:S07]  /*6130*/  LEPC R20, `(.L_x_107) ;  /* 0x000000001014794e */ /* 0x000fee0000000000 */
[----:B-1-3--:R-:W-:Y:S05]  /*6140*/  CALL.ABS.NOINC R2 ;  /* 0x0000000002007343 */ /* 0x00afea0003c00000 */
.L_x_107:
[-C--:B---3--:R-:W-:Y:S01]  /*6150*/  F2FP.F16.E4M3.UNPACK_B R51, R80.reuse ;  /* 0x00000050ff33723e */ /* 0x088fe200020006ff */
[----:B------:R-:W-:Y:S05]  /*6160*/  WARPSYNC.ALL ;  /* 0x0000000000007948 */ /* 0x000fea0003800000 */
[----:B------:R-:W-:Y:S01]  /*6170*/  R2UR UR4, R48 ;  /* 0x00000000300472ca */ /* 0x000fe200000e0000 */
[--C-:B------:R-:W-:Y:S01]  /*6180*/  HADD2.F32 R50, -RZ, R51.reuse.H0_H0 ;  /* 0x20000033ff327230 */ /* 0x100fe20000004100 */
[----:B------:R-:W-:Y:S01]  /*6190*/  F2FP.F16.E4M3.UNPACK_B R53, R80.H1 ;  /* 0x00000050ff35723e */ /* 0x000fe200030006ff */
[----:B------:R-:W-:Y:S01]  /*61a0*/  HADD2.F32 R51, -RZ, R51.H1_H1 ;  /* 0x30000033ff337230 */ /* 0x000fe20000004100 */
[-C--:B------:R-:W-:Y:S01]  /*61b0*/  F2FP.F16.E4M3.UNPACK_B R55, R81.reuse ;  /* 0x00000051ff37723e */ /* 0x080fe200020006ff */
[----:B------:R-:W-:Y:S01]  /*61c0*/  BSSY.RECONVERGENT B0, `(.L_x_108) ;  /* 0x0000099000007945 */ /* 0x000fe20003800200 */
[----:B------:R-:W-:Y:S01]  /*61d0*/  F2FP.F16.E4M3.UNPACK_B R57, R81.H1 ;  /* 0x00000051ff39723e */ /* 0x000fe200030006ff */
[--C-:B------:R-:W-:Y:S01]  /*61e0*/  HADD2.F32 R52, -RZ, R53.reuse.H0_H0 ;  /* 0x20000035ff347230 */ /* 0x100fe20000004100 */
[-C--:B------:R-:W-:Y:S01]  /*61f0*/  F2FP.F16.E4M3.UNPACK_B R59, R82.reuse ;  /* 0x00000052ff3b723e */ /* 0x080fe200020006ff */
[----:B------:R-:W-:Y:S01]  /*6200*/  HADD2.F32 R54, -RZ, R53.H1_H1 ;  /* 0x30000035ff367230 */ /* 0x000fe20000004100 */
[----:B------:R-:W-:Y:S01]  /*6210*/  F2FP.F16.E4M3.UNPACK_B R61, R82.H1 ;  /* 0x00000052ff3d723e */ /* 0x000fe200030006ff */
[--C-:B------:R-:W-:Y:S01]  /*6220*/  HADD2.F32 R53, -RZ, R55.reuse.H0_H0 ;  /* 0x20000037ff357230 */ /* 0x100fe20000004100 */
[-C--:B------:R-:W-:Y:S01]  /*6230*/  F2FP.F16.E4M3.UNPACK_B R63, R83.reuse ;  /* 0x00000053ff3f723e */ /* 0x080fe200020006ff */
[----:B------:R-:W-:Y:S01]  /*6240*/  LDTM.16dp32bit_t0_t15.x32 R4, tmem[UR4] ;  /* 0x00000004000479ee */ /* 0x000fe20008a80000 */
[----:B------:R-:W2:Y:S01]  /*6250*/  LDTM.16dp32bit_t16_t31.x32 R4, tmem[UR4+0x20] ;  /* 0x00002004000479ee */ /* 0x000ea20008aa0000 */
[----:B------:R-:W-:Y:S01]  /*6260*/  SHF.L.U32 R125, R102, 0x4, RZ ;  /* 0x00000004667d7819 */ /* 0x000fe200000006ff */
[----:B------:R-:W-:Y:S01]  /*6270*/  HADD2.F32 R56, -RZ, R55.H1_H1 ;  /* 0x30000037ff387230 */ /* 0x000fe20000004100 */
[----:B------:R-:W-:Y:S01]  /*6280*/  ISETP.NE.AND P6, PT, R114, RZ, PT ;  /* 0x000000ff7200720c */ /* 0x000fe20003fc5270 */
[----:B------:R-:W-:Y:S01]  /*6290*/  HADD2.F32 R60, -RZ, R59.H1_H1 ;  /* 0x3000003bff3c7230 */ /* 0x000fe20000004100 */
[----:B------:R-:W-:Y:S01]  /*62a0*/  IADD3 R114, PT, PT, R100, UR49, RZ ;  /* 0x0000003164727c10 */ /* 0x000fe2000fffe0ff */
[----:B------:R-:W-:Y:S01]  /*62b0*/  HADD2.F32 R64, -RZ, R63.H1_H1 ;  /* 0x3000003fff407230 */ /* 0x000fe20000004100 */
[----:B------:R-:W-:Y:S01]  /*62c0*/  F2FP.F16.E4M3.UNPACK_B R65, R83.H1 ;  /* 0x00000053ff41723e */ /* 0x000fe200030006ff */
[--C-:B------:R-:W-:Y:S01]  /*62d0*/  HADD2.F32 R55, -RZ, R57.reuse.H0_H0 ;  /* 0x20000039ff377230 */ /* 0x100fe20000004100 */
[----:B------:R-:W-:Y:S01]  /*62e0*/  IADD3 R114, PT, PT, R114, R125, RZ ;  /* 0x0000007d72727210 */ /* 0x000fe20007ffe0ff */
[----:B------:R-:W-:Y:S01]  /*62f0*/  HADD2.F32 R58, -RZ, R57.H1_H1 ;  /* 0x30000039ff3a7230 */ /* 0x000fe20000004100 */
[-C--:B------:R-:W-:Y:S01]  /*6300*/  F2FP.F16.E4M3.UNPACK_B R67, R84.reuse ;  /* 0x00000054ff43723e */ /* 0x080fe200020006ff */
[----:B------:R-:W-:Y:S01]  /*6310*/  HADD2.F32 R57, -RZ, R59.H0_H0 ;  /* 0x2000003bff397230 */ /* 0x000fe20000004100 */
[----:B------:R-:W-:Y:S01]  /*6320*/  F2FP.F16.E4M3.UNPACK_B R69, R84.H1 ;  /* 0x00000054ff45723e */ /* 0x000fe200030006ff */
[----:B------:R-:W-:Y:S01]  /*6330*/  HADD2.F32 R59, -RZ, R61.H0_H0 ;  /* 0x2000003dff3b7230 */ /* 0x000fe20000004100 */
[-C--:B------:R-:W-:Y:S01]  /*6340*/  F2FP.F16.E4M3.UNPACK_B R71, R85.reuse ;  /* 0x00000055ff47723e */ /* 0x080fe200020006ff */
[----:B------:R-:W-:Y:S01]  /*6350*/  HADD2.F32 R68, -RZ, R67.H1_H1 ;  /* 0x30000043ff447230 */ /* 0x000fe20000004100 */
[----:B------:R-:W-:Y:S01]  /*6360*/  F2FP.F16.E4M3.UNPACK_B R73, R85.H1 ;  /* 0x00000055ff49723e */ /* 0x000fe200030006ff */
[----:B------:R-:W-:Y:S01]  /*6370*/  HADD2.F32 R62, -RZ, R61.H1_H1 ;  /* 0x3000003dff3e7230 */ /* 0x000fe20000004100 */
[-C--:B------:R-:W-:Y:S01]  /*6380*/  F2FP.F16.E4M3.UNPACK_B R75, R86.reuse ;  /* 0x00000056ff4b723e */ /* 0x080fe200020006ff */
[----:B------:R-:W-:Y:S01]  /*6390*/  HADD2.F32 R61, -RZ, R63.H0_H0 ;  /* 0x2000003fff3d7230 */ /* 0x000fe20000004100 */
[----:B------:R-:W-:Y:S01]  /*63a0*/  F2FP.F16.E4M3.UNPACK_B R77, R86.H1 ;  /* 0x00000056ff4d723e */ /* 0x000fe200030006ff */
[----:B------:R-:W-:Y:S01]  /*63b0*/  HADD2.F32 R72, -RZ, R71.H1_H1 ;  /* 0x30000047ff487230 */ /* 0x000fe20000004100 */
[----:B------:R-:W-:Y:S01]  /*63c0*/  F2FP.F16.E4M3.UNPACK_B R79, R87.H1 ;  /* 0x00000057ff4f723e */ /* 0x000fe200030006ff */
[C---:B--2---:R-:W-:Y:S01]  /*63d0*/  FMUL R0, R47.reuse, R4 ;  /* 0x000000042f007220 */ /* 0x044fe20000400000 */
[C---:B-1----:R-:W-:Y:S01]  /*63e0*/  FMUL R2, R47.reuse, R5 ;  /* 0x000000052f027220 */ /* 0x042fe20000400000 */
[C---:B------:R-:W-:Y:S01]  /*63f0*/  FMUL R4, R47.reuse, R8 ;  /* 0x000000082f047220 */ /* 0x040fe20000400000 */
[----:B------:R-:W-:Y:S01]  /*6400*/  FMUL R5, R47, R9 ;  /* 0x000000092f057220 */ /* 0x000fe20000400000 */
[C---:B------:R-:W-:Y:S01]  /*6410*/  FFMA R0, R49.reuse, R50, R0 ;  /* 0x0000003231007223 */ /* 0x040fe20000000000 */
[----:B------:R-:W-:Y:S01]  /*6420*/  FFMA R2, R49, R51, R2 ;  /* 0x0000003331027223 */ /* 0x000fe20000000002 */
[C---:B------:R-:W-:Y:S01]  /*6430*/  FMUL R8, R47.reuse, R12 ;  /* 0x0000000c2f087220 */ /* 0x040fe20000400000 */
[C---:B------:R-:W-:Y:S01]  /*6440*/  FMUL R9, R47.reuse, R13 ;  /* 0x0000000d2f097220 */ /* 0x040fe20000400000 */
[C---:B------:R-:W-:Y:S01]  /*6450*/  FMUL R12, R47.reuse, R16 ;  /* 0x000000102f0c7220 */ /* 0x040fe20000400000 */
[C---:B------:R-:W-:Y:S01]  /*6460*/  FMUL R13, R47.reuse, R17 ;  /* 0x000000112f0d7220 */ /* 0x040fe20000400000 */
[C---:B------:R-:W-:Y:S01]  /*6470*/  FMUL R16, R47.reuse, R20 ;  /* 0x000000142f107220 */ /* 0x040fe20000400000 */
[C---:B------:R-:W-:Y:S01]  /*6480*/  FMUL R17, R47.reuse, R21 ;  /* 0x000000152f117220 */ /* 0x040fe20000400000 */
[C---:B------:R-:W-:Y:S01]  /*6490*/  FMUL R20, R47.reuse, R24 ;  /* 0x000000182f147220 */ /* 0x040fe20000400000 */
[C---:B------:R-:W-:Y:S01]  /*64a0*/  FMUL R21, R47.reuse, R25 ;  /* 0x000000192f157220 */ /* 0x040fe20000400000 */
[----:B------:R-:W-:Y:S02]  /*64b0*/  HADD2.F32 R76, -RZ, R75.H1_H1 ;  /* 0x3000004bff4c7230 */ /* 0x000fe40000004100 */
[C---:B------:R-:W-:Y:S01]  /*64c0*/  FMUL R24, R47.reuse, R28 ;  /* 0x0000001c2f187220 */ /* 0x040fe20000400000 */
[C---:B------:R-:W-:Y:S01]  /*64d0*/  FMUL R25, R47.reuse, R29 ;  /* 0x0000001d2f197220 */ /* 0x040fe20000400000 */
[C---:B------:R-:W-:Y:S01]  /*64e0*/  FMUL R28, R47.reuse, R32 ;  /* 0x000000202f1c7220 */ /* 0x040fe20000400000 */
[C---:B------:R-:W-:Y:S01]  /*64f0*/  FMUL R29, R47.reuse, R33 ;  /* 0x000000212f1d7220 */ /* 0x040fe20000400000 */
[C---:B------:R-:W-:Y:S01]  /*6500*/  FMUL R3, R47.reuse, R6 ;  /* 0x000000062f037220 */ /* 0x040fe20000400000 */
[C---:B------:R-:W-:Y:S01]  /*6510*/  FMUL R7, R47.reuse, R7 ;  /* 0x000000072f077220 */ /* 0x040fe20000400000 */
[C---:B------:R-:W-:Y:S01]  /*6520*/  FMUL R6, R47.reuse, R10 ;  /* 0x0000000a2f067220 */ /* 0x040fe20000400000 */
[----:B------:R-:W-:Y:S01]  /*6530*/  FMUL R11, R47, R11 ;  /* 0x0000000b2f0b7220 */ /* 0x000fe20000400000 */
[C---:B------:R-:W-:Y:S01]  /*6540*/  FFMA R3, R49.reuse, R52, R3 ;  /* 0x0000003431037223 */ /* 0x040fe20000000003 */
[C---:B------:R-:W-:Y:S01]  /*6550*/  FFMA R7, R49.reuse, R54, R7 ;  /* 0x0000003631077223 */ /* 0x040fe20000000007 */
[C---:B------:R-:W-:Y:S01]  /*6560*/  FFMA R4, R49.reuse, R53, R4 ;  /* 0x0000003531047223 */ /* 0x040fe20000000004 */
[----:B------:R-:W-:Y:S01]  /*6570*/  F2FP.F16.E4M3.UNPACK_B R50, R87 ;  /* 0x00000057ff32723e */ /* 0x000fe200020006ff */
[C---:B------:R-:W-:Y:S01]  /*6580*/  FFMA R5, R49.reuse, R56, R5 ;  /* 0x0000003831057223 */ /* 0x040fe20000000005 */
[----:B------:R-:W-:Y:S01]  /*6590*/  FFMA R6, R49, R55, R6 ;  /* 0x0000003731067223 */ /* 0x000fe20000000006 */
[----:B------:R-:W-:Y:S01]  /*65a0*/  F2FP.SATFINITE.E4M3.F32.PACK_AB_MERGE_C R117, R7, R3, RZ ;  /* 0x000000030775723e */ /* 0x000fe200048070ff */
[C---:B------:R-:W-:Y:S01]  /*65b0*/  FFMA R11, R49.reuse, R58, R11 ;  /* 0x0000003a310b7223 */ /* 0x040fe2000000000b */
[C---:B------:R-:W-:Y:S01]  /*65c0*/  FFMA R8, R49.reuse, R57, R8 ;  /* 0x0000003931087223 */ /* 0x040fe20000000008 */
[----:B------:R-:W-:Y:S01]  /*65d0*/  ISETP.NE.AND P0, PT, R110, RZ, PT ;  /* 0x000000ff6e00720c */ /* 0x000fe20003f05270 */
[----:B------:R-:W-:Y:S01]  /*65e0*/  FFMA R9, R49, R60, R9 ;  /* 0x0000003c31097223 */ /* 0x000fe20000000009 */
[----:B------:R-:W-:Y:S01]  /*65f0*/  F2FP.SATFINITE.E4M3.F32.PACK_AB_MERGE_C R116, R2, R0, R117 ;  /* 0x000000000274723e */ /* 0x000fe20004807075 */
[--C-:B------:R-:W-:Y:S01]  /*6600*/  HADD2.F32 R51, -RZ, R50.reuse.H0_H0 ;  /* 0x20000032ff337230 */ /* 0x100fe20000004100 */
[----:B------:R-:W-:Y:S01]  /*6610*/  F2FP.SATFINITE.E4M3.F32.PACK_AB_MERGE_C R117, R11, R6, RZ ;  /* 0x000000060b75723e */ /* 0x000fe200048070ff */
[----:B------:R-:W-:Y:S02]  /*6620*/  HADD2.F32 R50, -RZ, R50.H1_H1 ;  /* 0x30000032ff327230 */ /* 0x000fe40000004100 */
[C---:B------:R-:W-:Y:S01]  /*6630*/  FMUL R10, R47.reuse, R14 ;  /* 0x0000000e2f0a7220 */ /* 0x040fe20000400000 */
[----:B------:R-:W-:Y:S01]  /*6640*/  FMUL R15, R47, R15 ;  /* 0x0000000f2f0f7220 */ /* 0x000fe20000400000 */
[--C-:B------:R-:W-:Y:S01]  /*6650*/  HADD2.F32 R63, -RZ, R65.reuse.H0_H0 ;  /* 0x20000041ff3f7230 */ /* 0x100fe20000004100 */
[----:B------:R-:W-:Y:S01]  /*6660*/  F2FP.SATFINITE.E4M3.F32.PACK_AB_MERGE_C R117, R5, R4, R117 ;  /* 0x000000040575723e */ /* 0x000fe20004807075 */
[C---:B------:R-:W-:Y:S01]  /*6670*/  FFMA R10, R49.reuse, R59, R10 ;  /* 0x0000003b310a7223 */ /* 0x040fe2000000000a */
[C---:B------:R-:W-:Y:S01]  /*6680*/  FFMA R15, R49.reuse, R62, R15 ;  /* 0x0000003e310f7223 */ /* 0x040fe2000000000f */
[C---:B------:R-:W-:Y:S01]  /*6690*/  FFMA R12, R49.reuse, R61, R12 ;  /* 0x0000003d310c7223 */ /* 0x040fe2000000000c */
[----:B------:R-:W-:Y:S01]  /*66a0*/  FFMA R13, R49, R64, R13 ;  /* 0x00000040310d7223 */ /* 0x000fe2000000000d */
[----:B------:R-:W-:Y:S02]  /*66b0*/  HADD2.F32 R66, -RZ, R65.H1_H1 ;  /* 0x30000041ff427230 */ /* 0x000fe40000004100 */
[C---:B------:R-:W-:Y:S01]  /*66c0*/  FMUL R14, R47.reuse, R18 ;  /* 0x000000122f0e7220 */ /* 0x040fe20000400000 */
[----:B------:R-:W-:Y:S02]  /*66d0*/  HADD2.F32 R65, -RZ, R67.H0_H0 ;  /* 0x20000043ff417230 */ /* 0x000fe40000004100 */
[----:B------:R-:W-:Y:S01]  /*66e0*/  FMUL R19, R47, R19 ;  /* 0x000000132f137220 */ /* 0x000fe20000400000 */
[--C-:B------:R-:W-:Y:S02]  /*66f0*/  HADD2.F32 R67, -RZ, R69.reuse.H0_H0 ;  /* 0x20000045ff437230 */ /* 0x100fe40000004100 */
[----:B------:R-:W-:Y:S01]  /*6700*/  FFMA R14, R49, R63, R14 ;  /* 0x0000003f310e7223 */ /* 0x000fe2000000000e */
[----:B------:R-:W-:Y:S02]  /*6710*/  HADD2.F32 R70, -RZ, R69.H1_H1 ;  /* 0x30000045ff467230 */ /* 0x000fe40000004100 */
[----:B------:R-:W-:Y:S01]  /*6720*/  FMUL R18, R47, R22 ;  /* 0x000000162f127220 */ /* 0x000fe20000400000 */
[----:B------:R-:W-:Y:S02]  /*6730*/  HADD2.F32 R69, -RZ, R71.H0_H0 ;  /* 0x20000047ff457230 */ /* 0x000fe40000004100 */
[----:B------:R-:W-:Y:S01]  /*6740*/  FFMA R19, R49, R66, R19 ;  /* 0x0000004231137223 */ /* 0x000fe20000000013 */
[----:B------:R-:W-:Y:S01]  /*6750*/  FMUL R23, R47, R23 ;  /* 0x000000172f177220 */ /* 0x000fe20000400000 */
[C---:B------:R-:W-:Y:S01]  /*6760*/  FFMA R16, R49.reuse, R65, R16 ;  /* 0x0000004131107223 */ /* 0x040fe20000000010 */
[C---:B------:R-:W-:Y:S01]  /*6770*/  FFMA R17, R49.reuse, R68, R17 ;  /* 0x0000004431117223 */ /* 0x040fe20000000011 */
        /* <DEDUP_REMOVED lines=23> */
[----:B------:R-:W-:Y:S01]  /*68f0*/  F2FP.SATFINITE.E4M3.F32.PACK_AB_MERGE_C R118, R15, R10, RZ ;  /* 0x0000000a0f76723e */ /* 0x000fe200048070ff */
[----:B------:R-:W-:Y:S01]  /*6900*/  FFMA R28, R49, R51, R28 ;  /* 0x00000033311c7223 */ /* 0x000fe2000000001c */
[----:B------:R-:W-:Y:S01]  /*6910*/  F2FP.SATFINITE.E4M3.F32.PACK_AB_MERGE_C R119, R19, R14, RZ ;  /* 0x0000000e1377723e */ /* 0x000fe200048070ff */
[C---:B------:R-:W-:Y:S01]  /*6920*/  FFMA R29, R49.reuse, R50, R29 ;  /* 0x00000032311d7223 */ /* 0x040fe2000000001d */
[C---:B------:R-:W-:Y:S01]  /*6930*/  FFMA R30, R49.reuse, R77, R30 ;  /* 0x0000004d311e7223 */ /* 0x040fe2000000001e */
[----:B------:R-:W-:Y:S01]  /*6940*/  FFMA R35, R49, R52, R35 ;  /* 0x0000003431237223 */ /* 0x000fe20000000023 */
[----:B------:R-:W-:Y:S02]  /*6950*/  F2FP.SATFINITE.E4M3.F32.PACK_AB_MERGE_C R118, R9, R8, R118 ;  /* 0x000000080976723e */ /* 0x000fe40004807076 */
[----:B------:R-:W-:Y:S02]  /*6960*/  F2FP.SATFINITE.E4M3.F32.PACK_AB_MERGE_C R119, R13, R12, R119 ;  /* 0x0000000c0d77723e */ /* 0x000fe40004807077 */
[----:B------:R-:W-:Y:S02]  /*6970*/  F2FP.SATFINITE.E4M3.F32.PACK_AB_MERGE_C R120, R23, R18, RZ ;  /* 0x000000121778723e */ /* 0x000fe400048070ff */
[----:B------:R-:W-:Y:S01]  /*6980*/  F2FP.SATFINITE.E4M3.F32.PACK_AB_MERGE_C R121, R27, R22, RZ ;  /* 0x000000161b79723e */ /* 0x000fe200048070ff */
[----:B------:R1:W-:Y:S01]  /*6990*/  STS.128 [R100+UR49+0x2200], R116 ;  /* 0x0022007464007988 */ /* 0x0003e20008000c31 */
[----:B------:R-:W-:Y:S02]  /*69a0*/  F2FP.SATFINITE.E4M3.F32.PACK_AB_MERGE_C R122, R31, R26, RZ ;  /* 0x0000001a1f7a723e */ /* 0x000fe400048070ff */
[----:B------:R-:W-:Y:S02]  /*69b0*/  F2FP.SATFINITE.E4M3.F32.PACK_AB_MERGE_C R123, R35, R30, RZ ;  /* 0x0000001e237b723e */ /* 0x000fe400048070ff */
[----:B------:R-:W-:Y:S02]  /*69c0*/  F2FP.SATFINITE.E4M3.F32.PACK_AB_MERGE_C R120, R17, R16, R120 ;  /* 0x000000101178723e */ /* 0x000fe40004807078 */
[----:B------:R-:W-:Y:S02]  /*69d0*/  F2FP.SATFINITE.E4M3.F32.PACK_AB_MERGE_C R121, R21, R20, R121 ;  /* 0x000000141579723e */ /* 0x000fe40004807079 */
[----:B------:R-:W-:Y:S02]  /*69e0*/  F2FP.SATFINITE.E4M3.F32.PACK_AB_MERGE_C R122, R25, R24, R122 ;  /* 0x00000018197a723e */ /* 0x000fe4000480707a */
[----:B------:R-:W-:Y:S02]  /*69f0*/  F2FP.SATFINITE.E4M3.F32.PACK_AB_MERGE_C R123, R29, R28, R123 ;  /* 0x0000001c1d7b723e */ /* 0x000fe4000480707b */
[----:B------:R-:W-:Y:S02]  /*6a00*/  LEA R32, R105, UR49, 0x3 ;  /* 0x0000003169207c11 */ /* 0x000fe4000f8e18ff */
[----:B------:R-:W-:Y:S01]  /*6a10*/  @P6 SHF.L.U32 R33, R104, 0x1f, RZ ;  /* 0x0000001f68216819 */ /* 0x000fe200000006ff */
[----:B------:R1:W-:Y:S01]  /*6a20*/  STS.128 [R114+0x2210], R120 ;  /* 0x0022107872007388 */ /* 0x0003e20000000c00 */
[----:B------:R-:W-:Y:S01]  /*6a30*/  @!PT LDS RZ, [RZ] ;  /* 0x00000000fffff984 */ /* 0x000fe20000000800 */
[----:B------:R-:W-:Y:S01]  /*6a40*/  @!PT LDS RZ, [RZ] ;  /* 0x00000000fffff984 */ /* 0x000fe20000000800 */
[----:B------:R-:W-:Y:S01]  /*6a50*/  @!PT LDS RZ, [RZ] ;  /* 0x00000000fffff984 */ /* 0x000fe20000000800 */
[----:B------:R-:W-:Y:S01]  /*6a60*/  @!PT LDS RZ, [RZ] ;  /* 0x00000000fffff984 */ /* 0x000fe20000000800 */
[----:B------:R2:W-:Y:S07]  /*6a70*/  MEMBAR.ALL.CTA ;  /* 0x0000000000007992 */ /* 0x0005ee0000008000 */
[----:B--2---:R-:W2:Y:S02]  /*6a80*/  FENCE.VIEW.ASYNC.S ;  /* 0x00000000000073c6 */ /* 0x004ea40000000000 */
[----:B--2---:R-:W-:Y:S06]  /*6a90*/  BAR.SYNC.DEFER_BLOCKING 0x1, 0x80 ;  /* 0x0042000000007b1d */ /* 0x004fec0000010000 */
[----:B------:R-:W-:Y:S05]  /*6aa0*/  @P0 BRA `(.L_x_109) ;  /* 0x0000000000280947 */ /* 0x000fea0003800000 */
[----:B------:R-:W-:Y:S02]  /*6ab0*/  UIADD3 UR4, UPT, UPT, UR49, 0x2200, URZ ;  /* 0x0000220031047890 */ /* 0x000fe4000fffe0ff */
[----:B------:R-:W-:Y:S01]  /*6ac0*/  UIADD3 UR6, UP0, UPT, UR52, 0x680, URZ ;  /* 0x0000068034067890 */ /* 0x000fe2000ff1e0ff */
[----:B------:R-:W-:Y:S03]  /*6ad0*/  UMOV UR43, UR36 ;  /* 0x00000024002b7c82 */ /* 0x000fe60008000000 */
[----:B------:R-:W-:Y:S01]  /*6ae0*/  MOV R109, UR4 ;  /* 0x00000004006d7c02 */ /* 0x000fe20008000f00 */
[----:B------:R-:W-:Y:S03]  /*6af0*/  UIADD3.X UR7, UPT, UPT, URZ, UR53, URZ, UP0, !UPT ;  /* 0x00000035ff077290 */ /* 0x000fe600087fe4ff */
[----:B------:R-:W-:Y:S11]  /*6b00*/  R2UR UR40, R109 ;  /* 0x000000006d2872ca */ /* 0x000ff600000e0000 */
[----:B------:R-:W-:Y:S02]  /*6b10*/  @!UPT UIADD3 URZ, UPT, UPT, URZ, URZ, URZ ;  /* 0x000000fffffff290 */ /* 0x000fe4000fffe0ff */
[----:B------:R2:W-:Y:S01]  /*6b20*/  UTMASTG.3D [UR40], [UR6] ;  /* 0x00000028060073b5 */ /* 0x0005e20008010000 */
[----:B------:R0:W-:Y:S01]  /*6b30*/  UTMACMDFLUSH ;  /* 0x00000000000079b7 */ /* 0x0001e20000000000 */
[----:B--2---:R-:W-:Y:S04]  /*6b40*/  DEPBAR.LE SB0, 0x1 ;  /* 0x000080400000791a */ /* 0x004fe80000000000 */
.L_x_109:
[----:B------:R-:W-:Y:S05]  /*6b50*/  BSYNC.RECONVERGENT B0 ;  /* 0x0000000000007941 */ /* 0x000fea0003800200 */
.L_x_108:
[----:B------:R-:W-:Y:S06]  /*6b60*/  BAR.SYNC.DEFER_BLOCKING 0x1, 0x80 ;  /* 0x0042000000007b1d */ /* 0x000fec0000010000 */
[----:B------:R-:W2:Y:S01]  /*6b70*/  @P6 SYNCS.PHASECHK.TRANS64.TRYWAIT P0, [R32+URZ+0x110], R33 ;  /* 0x00011021200065a7 */ /* 0x000ea200080011ff */
[----:B------:R-:W-:Y:S01]  /*6b80*/  BSSY B1, `(.L_x_110) ;  /* 0x0000020000017945 */ /* 0x000fe20003800000 */
[----:B--2---:R-:W-:Y:S03]  /*6b90*/  @P6 SEL R115, RZ, 0x1, !P0 ;  /* 0x00000001ff736807 */ /* 0x004fe60004000000 */
[----:B------:R-:W-:Y:S05]  /*6ba0*/  @!P6 BRA `(.L_x_111) ;  /* 0x000000000074e947 */ /* 0x000fea0003800000 */
[----:B------:R-:W-:Y:S01]  /*6bb0*/  ISETP.NE.AND P1, PT, R124, RZ, PT ;  /* 0x000000ff7c00720c */ /* 0x000fe20003f25270 */
[----:B------:R-:W-:Y:S01]  /*6bc0*/  BSSY B0, `(.L_x_112) ;  /* 0x0000009000007945 */ /* 0x000fe20003800000 */
[----:B------:R-:W-:Y:S11]  /*6bd0*/  ISETP.NE.AND P0, PT, R115, RZ, PT ;  /* 0x000000ff7300720c */ /* 0x000ff60003f05270 */
[----:B------:R-:W-:Y:S05]  /*6be0*/  @P1 IMAD R0, R105, 0x1000, R100 ;  /* 0x0000100069001824 */ /* 0x000fea00078e0264 */
[----:B------:R-:W-:Y:S05]  /*6bf0*/  @P1 IADD3 R2, PT, PT, R0, UR49, RZ ;  /* 0x0000003100021c10 */ /* 0x000fea000fffe0ff */
[----:B------:R-:W-:Y:S01]  /*6c00*/  @P1 IMAD.IADD R2, R2, 0x1, R125 ;  /* 0x0000000102021824 */ /* 0x000fe200078e027d */
[----:B------:R-:W-:Y:S06]  /*6c10*/  @P0 BRA `(.L_x_113) ;  /* 0x00000000000c0947 */ /* 0x000fec0003800000 */
[----:B------:R-:W-:Y:S04]  /*6c20*/  SHF.L.U32 R3, R104, 0x1f, RZ ;  /* 0x0000001f68037819 */ /* 0x000fe800000006ff */
[----:B------:R-:W2:Y:S02]  /*6c30*/  SYNCS.PHASECHK.TRANS64.TRYWAIT P0, [R32+URZ+0x110], R3 ;  /* 0x00011003200075a7 */ /* 0x000ea400080011ff */
[----:B--2---:R-:W-:Y:S05]  /*6c40*/  @!P0 BRA `(.L_x_114) ;  /* 0x0000001800e48947 */ /* 0x004fea0003800000 */
.L_x_113:
[----:B------:R-:W-:Y:S05]  /*6c50*/  BSYNC B0 ;  /* 0x0000000000007941 */ /* 0x000fea0003800000 */
.L_x_112:
[----:B------:R-:W-:Y:S01]  /*6c60*/  ISETP.NE.AND P0, PT, R124, RZ, PT ;  /* 0x000000ff7c00720c */ /* 0x000fe20003f05270 */
[----:B--2---:R-:W-:Y:S02]  /*6c70*/  VIADD R32, R32, 0x120 ;  /* 0x0000012020207836 */ /* 0x004fe40000000000 */
[----:B------:R-:W-:Y:S02]  /*6c80*/  IMAD.U32 R3, RZ, RZ, UR37 ;  /* 0x00000025ff037e24 */ /* 0x000fe4000f8e00ff */
[----:B------:R-:W-:Y:S03]  /*6c90*/  VIADD R105, R105, 0x1 ;  /* 0x0000000169697836 */ /* 0x000fe60000000000 */
[----:B------:R-:W-:Y:S05]  /*6ca0*/  PRMT R3, R3, 0x654, R32 ;  /* 0x0000065403037816 */ /* 0x000fea0000000020 */
[----:B------:R2:W3:Y:S04]  /*6cb0*/  @P0 LDS.128 R80, [R0+UR49+0x200] ;  /* 0x0002003100500984 */ /* 0x0004e80008000c00 */
[----:B------:R2:W4:Y:S01]  /*6cc0*/  @P0 LDS.128 R84, [R2+0x210] ;  /* 0x0002100002540984 */ /* 0x0005220000000c00 */
[C---:B------:R-:W-:Y:S01]  /*6cd0*/  ISETP.NE.AND P0, PT, R105.reuse, 0x2, PT ;  /* 0x000000026900780c */ /* 0x040fe20003f05270 */
[----:B------:R-:W-:Y:S01]  /*6ce0*/  @!PT LDS RZ, [RZ] ;  /* 0x00000000fffff984 */ /* 0x000fe20000000800 */
[----:B------:R-:W-:Y:S01]  /*6cf0*/  @!PT LDS RZ, [RZ] ;  /* 0x00000000fffff984 */ /* 0x000fe20000000800 */
[----:B------:R-:W-:Y:S01]  /*6d00*/  @!PT LDS RZ, [RZ] ;  /* 0x00000000fffff984 */ /* 0x000fe20000000800 */
[----:B------:R-:W-:Y:S01]  /*6d10*/  @!PT LDS RZ, [RZ] ;  /* 0x00000000fffff984 */ /* 0x000fe20000000800 */
[----:B------:R5:W-:Y:S06]  /*6d20*/  MEMBAR.ALL.CTA ;  /* 0x0000000000007992 */ /* 0x000bec0000008000 */
[----:B-----5:R-:W5:Y:S01]  /*6d30*/  FENCE.VIEW.ASYNC.S ;  /* 0x00000000000073c6 */ /* 0x020f620000000000 */
[----:B------:R-:W-:Y:S01]  /*6d40*/  SEL R105, R105, RZ, P0 ;  /* 0x000000ff69697207 */ /* 0x000fe20000000000 */
[----:B-----5:R5:W-:Y:S02]  /*6d50*/  SYNCS.ARRIVE.TRANS64.RED.A1T0 RZ, [R3+URZ], RZ ;  /* 0x000000ff03ff79a7 */ /* 0x020be400081004ff */
[----:B-----5:R-:W-:Y:S04]  /*6d60*/  SEL R3, RZ, 0x1, P0 ;  /* 0x00000001ff037807 */ /* 0x020fe80000000000 */
[----:B--23--:R-:W-:Y:S02]  /*6d70*/  LOP3.LUT R104, R104, R3, RZ, 0x3c, !PT ;  /* 0x0000000368687212 */ /* 0x00cfe400078e3cff */
.L_x_111:
[----:B------:R-:W-:Y:S05]  /*6d80*/  BSYNC B1 ;  /* 0x0000000000017941 */ /* 0x000fea0003800000 */
.L_x_110:
[----:B------:R-:W-:Y:S05]  /*6d90*/  VIADD R0, R48, 0x40 ;  /* 0x0000004030007836 */ /* 0x000fea0000000000 */
[----:B------:R-:W-:Y:S04]  /*6da0*/  SHF.R.U32.HI R0, RZ, 0x15, R0 ;  /* 0x00000015ff007819 */ /* 0x000fe80000011600 */
[----:B------:R-:W-:Y:S11]  /*6db0*/  LOP3.LUT P0, RZ, R0, 0x3, R101, 0x48, !PT ;  /* 0x0000000300ff7812 */ /* 0x000ff60007804865 */
[----:B------:R-:W-:Y:S02]  /*6dc0*/  @!UPT UIADD3 URZ, UPT, UPT, URZ, URZ, URZ ;  /* 0x000000fffffff290 */ /* 0x000fe4000fffe0ff */
[----:B------:R-:W-:Y:S05]  /*6dd0*/  @!P0 BRA `(.L_x_115) ;  /* 0x0000000000408947 */ /* 0x000fea0003800000 */
[----:B------:R-:W2:Y:S01]  /*6de0*/  LDCU.64 UR8, c[0x4][0x70] ;  /* 0x01000e00ff0877ac */ /* 0x000ea20008000a00 */
[----:B------:R-:W-:Y:S01]  /*6df0*/  MOV R3, 0x0 ;  /* 0x0000000000037802 */ /* 0x000fe20000000f00 */
[----:B------:R-:W-:Y:S02]  /*6e00*/  HFMA2 R12, -RZ, RZ, 0, 5.9604644775390625e-08 ;  /* 0x00000001ff0c7431 */ /* 0x000fe400000001ff */
[----:B------:R-:W-:Y:S02]  /*6e10*/  IMAD.MOV.U32 R8, RZ, RZ, 0x192 ;  /* 0x00000192ff087424 */ /* 0x000fe400078e00ff */
[----:B------:R-:W-:Y:S01]  /*6e20*/  IMAD.MOV.U32 R13, RZ, RZ, RZ ;  /* 0x000000ffff0d7224 */ /* 0x000fe200078e00ff */
[----:B------:R-:W3:Y:S01]  /*6e30*/  LDCU.64 UR6, c[0x4][0x78] ;  /* 0x01000f00ff0677ac */ /* 0x000ee20008000a00 */
[----:B------:R-:W1:Y:S01]  /*6e40*/  LDC.64 R2, c[0x4][R3] ;  /* 0x0100000003027b82 */ /* 0x000e620000000a00 */
[----:B------:R-:W5:Y:S01]  /*6e50*/  LDCU.64 UR4, c[0x4][0x10] ;  /* 0x01000200ff0477ac */ /* 0x000f620008000a00 */
[----:B--2---:R-:W-:Y:S01]  /*6e60*/  MOV R5, UR9 ;  /* 0x0000000900057c02 */ /* 0x004fe20008000f00 */
[----:B------:R-:W-:Y:S01]  /*6e70*/  IMAD.U32 R4, RZ, RZ, UR8 ;  /* 0x00000008ff047e24 */ /* 0x000fe2000f8e00ff */
[----:B---3--:R-:W-:Y:S01]  /*6e80*/  MOV R7, UR7 ;  /* 0x0000000700077c02 */ /* 0x008fe20008000f00 */
[----:B------:R-:W-:Y:S01]  /*6e90*/  IMAD.U32 R6, RZ, RZ, UR6 ;  /* 0x00000006ff067e24 */ /* 0x000fe2000f8e00ff */
[----:B-----5:R-:W-:Y:S01]  /*6ea0*/  MOV R11, UR5 ;  /* 0x00000005000b7c02 */ /* 0x020fe20008000f00 */
[----:B------:R-:W-:Y:S02]  /*6eb0*/  IMAD.U32 R10, RZ, RZ, UR4 ;  /* 0x00000004ff0a7e24 */ /* 0x000fe4000f8e00ff */
[----:B------:R-:W-:Y:S07]  /*6ec0*/  LEPC R20, `(.L_x_115) ;  /* 0x000000001014794e */ /* 0x000fee0000000000 */
[----:B-1--4-:R-:W-:Y:S05]  /*6ed0*/  CALL.ABS.NOINC R2 ;  /* 0x0000000002007343 */ /* 0x012fea0003c00000 */
.L_x_115:
[----:B------:R-:W-:Y:S01]  /*6ee0*/  ISETP.NE.AND P0, PT, R110, RZ, PT ;  /* 0x000000ff6e00720c */ /* 0x000fe20003f05270 */
[----:B------:R-:W-:Y:S05]  /*6ef0*/  WARPSYNC.ALL ;  /* 0x0000000000007948 */ /* 0x000fea0003800000 */
[----:B------:R-:W-:Y:S01]  /*6f00*/  R2UR UR4, R48 ;  /* 0x00000000300472ca */ /* 0x000fe200000e0000 */
[----:B------:R-:W-:Y:S01]  /*6f10*/  BSSY.RECONVERGENT B0, `(.L_x_116) ;  /* 0x000009c000007945 */ /* 0x000fe20003800200 */
[-C--:B------:R-:W-:Y:S02]  /*6f20*/  F2FP.F16.E4M3.UNPACK_B R51, R80.reuse ;  /* 0x00000050ff33723e */ /* 0x080fe400020006ff */
[----:B------:R-:W-:Y:S02]  /*6f30*/  F2FP.F16.E4M3.UNPACK_B R80, R80.H1 ;  /* 0x00000050ff50723e */ /* 0x000fe400030006ff */
[-C--:B------:R-:W-:Y:S01]  /*6f40*/  F2FP.F16.E4M3.UNPACK_B R55, R81.reuse ;  /* 0x00000051ff37723e */ /* 0x080fe200020006ff */
[--C-:B------:R-:W-:Y:S01]  /*6f50*/  HADD2.F32 R50, -RZ, R51.reuse.H0_H0 ;  /* 0x20000033ff327230 */ /* 0x100fe20000004100 */
[----:B------:R-:W-:Y:S01]  /*6f60*/  F2FP.F16.E4M3.UNPACK_B R81, R81.H1 ;  /* 0x00000051ff51723e */ /* 0x000fe200030006ff */
[----:B------:R-:W-:Y:S01]  /*6f70*/  HADD2.F32 R52, -RZ, R51.H1_H1 ;  /* 0x30000033ff347230 */ /* 0x000fe20000004100 */
[-C--:B------:R-:W-:Y:S01]  /*6f80*/  F2FP.F16.E4M3.UNPACK_B R59, R82.reuse ;  /* 0x00000052ff3b723e */ /* 0x080fe200020006ff */
[--C-:B------:R-:W-:Y:S01]  /*6f90*/  HADD2.F32 R51, -RZ, R80.reuse.H0_H0 ;  /* 0x20000050ff337230 */ /* 0x100fe20000004100 */
[----:B------:R-:W-:Y:S01]  /*6fa0*/  F2FP.F16.E4M3.UNPACK_B R82, R82.H1 ;  /* 0x00000052ff52723e */ /* 0x000fe200030006ff */
[----:B------:R-:W-:Y:S01]  /*6fb0*/  LDTM.16dp32bit_t0_t15.x32 R4, tmem[UR4+0x40] ;  /* 0x00004004000479ee */ /* 0x000fe20008a80000 */
[----:B------:R-:W2:Y:S01]  /*6fc0*/  LDTM.16dp32bit_t16_t31.x32 R4, tmem[UR4+0x60] ;  /* 0x00006004000479ee */ /* 0x000ea20008aa0000 */
[----:B------:R-:W-:Y:S01]  /*6fd0*/  NOP ;  /* 0x0000000000007918 */ /* 0x000fe20000000000 */
[--C-:B------:R-:W-:Y:S01]  /*6fe0*/  HADD2.F32 R53, -RZ, R55.reuse.H0_H0 ;  /* 0x20000037ff357230 */ /* 0x100fe20000004100 */
[----:B------:R-:W-:Y:S01]  /*6ff0*/  R2UR UR5, R113 ;  /* 0x00000000710572ca */ /* 0x000fe200000e0000 */
[----:B------:R-:W-:Y:S01]  /*7000*/  HADD2.F32 R56, -RZ, R55.H1_H1 ;  /* 0x30000037ff387230 */ /* 0x000fe20000004100 */
[----:B------:R-:W-:Y:S01]  /*7010*/  F2FP.F16.E4M3.UNPACK_B R63, R83 ;  /* 0x00000053ff3f723e */ /* 0x000fe200020006ff */
[--C-:B------:R-:W-:Y:S01]  /*7020*/  HADD2.F32 R57, -RZ, R59.reuse.H0_H0 ;  /* 0x2000003bff397230 */ /* 0x100fe20000004100 */
[----:B----4-:R-:W-:Y:S01]  /*7030*/  F2FP.F16.E4M3.UNPACK_B R67, R84 ;  /* 0x00000054ff43723e */ /* 0x010fe200020006ff */
[----:B------:R-:W-:Y:S01]  /*7040*/  HADD2.F32 R60, -RZ, R59.H1_H1 ;  /* 0x3000003bff3c7230 */ /* 0x000fe20000004100 */
[----:B------:R-:W-:Y:S01]  /*7050*/  F2FP.F16.E4M3.UNPACK_B R71, R85 ;  /* 0x00000055ff47723e */ /* 0x000fe200020006ff */
[--C-:B------:R-:W-:Y:S01]  /*7060*/  HADD2.F32 R61, -RZ, R63.reuse.H0_H0 ;  /* 0x2000003fff3d7230 */ /* 0x100fe20000004100 */
[----:B------:R-:W-:Y:S01]  /*7070*/  F2FP.F16.E4M3.UNPACK_B R75, R86 ;  /* 0x00000056ff4b723e */ /* 0x000fe200020006ff */
[----:B------:R-:W-:Y:S01]  /*7080*/  HADD2.F32 R64, -RZ, R63.H1_H1 ;  /* 0x3000003fff407230 */ /* 0x000fe20000004100 */
[----:B------:R-:W-:Y:S01]  /*7090*/  F2FP.F16.E4M3.UNPACK_B R77, R87 ;  /* 0x00000057ff4d723e */ /* 0x000fe200020006ff */
[--C-:B------:R-:W-:Y:S01]  /*70a0*/  HADD2.F32 R65, -RZ, R67.reuse.H0_H0 ;  /* 0x20000043ff417230 */ /* 0x100fe20000004100 */
[----:B------:R-:W-:Y:S01]  /*70b0*/  F2FP.F16.E4M3.UNPACK_B R83, R83.H1 ;  /* 0x00000053ff53723e */ /* 0x000fe200030006ff */
[----:B------:R-:W-:Y:S01]  /*70c0*/  UIADD3 UR5, UPT, UPT, UR5, 0x180, URZ ;  /* 0x0000018005057890 */ /* 0x000fe2000fffe0ff */
[----:B------:R-:W-:Y:S01]  /*70d0*/  HADD2.F32 R67, -RZ, R67.H1_H1 ;  /* 0x30000043ff437230 */ /* 0x000fe20000004100 */
[----:B------:R-:W-:Y:S01]  /*70e0*/  F2FP.F16.E4M3.UNPACK_B R84, R84.H1 ;  /* 0x00000054ff54723e */ /* 0x000fe200030006ff */
[--C-:B------:R-:W-:Y:S01]  /*70f0*/  HADD2.F32 R69, -RZ, R71.reuse.H0_H0 ;  /* 0x20000047ff457230 */ /* 0x100fe20000004100 */
[----:B------:R-:W-:Y:S01]  /*7100*/  UPRMT UR5, UR37, 0x654, UR5 ;  /* 0x0000065425057896 */ /* 0x000fe20008000005 */
[----:B------:R-:W-:Y:S01]  /*7110*/  HADD2.F32 R72, -RZ, R71.H1_H1 ;  /* 0x30000047ff487230 */ /* 0x000fe20000004100 */
[----:B------:R-:W-:Y:S01]  /*7120*/  F2FP.F16.E4M3.UNPACK_B R85, R85.H1 ;  /* 0x00000055ff55723e */ /* 0x000fe200030006ff */
[--C-:B------:R-:W-:Y:S02]  /*7130*/  HADD2.F32 R73, -RZ, R75.reuse.H0_H0 ;  /* 0x2000004bff497230 */ /* 0x100fe40000004100 */
[C---:B--2---:R-:W-:Y:S01]  /*7140*/  FMUL R4, R47.reuse, R4 ;  /* 0x000000042f047220 */ /* 0x044fe20000400000 */
[C---:B------:R-:W-:Y:S01]  /*7150*/  FMUL R5, R47.reuse, R5 ;  /* 0x000000052f057220 */ /* 0x040fe20000400000 */
[C---:B------:R-:W-:Y:S01]  /*7160*/  FMUL R8, R47.reuse, R8 ;  /* 0x000000082f087220 */ /* 0x040fe20000400000 */
[----:B------:R-:W-:Y:S01]  /*7170*/  FMUL R9, R47, R9 ;  /* 0x000000092f097220 */ /* 0x000fe20000400000 */
[C---:B------:R-:W-:Y:S01]  /*7180*/  FFMA R4, R49.reuse, R50, R4 ;  /* 0x0000003231047223 */ /* 0x040fe20000000004 */
[----:B------:R-:W-:Y:S01]  /*7190*/  SYNCS.ARRIVE.TRANS64.RED.A1T0 RZ, [UR5], RZ ;  /* 0x000000ffffff79a7 */ /* 0x000fe20008100405 */
        /* <DEDUP_REMOVED lines=18> */
[--C-:B------:R-:W-:Y:S02]  /*72c0*/  HADD2.F32 R55, -RZ, R81.reuse.H0_H0 ;  /* 0x20000051ff377230 */ /* 0x100fe40000004100 */
[----:B------:R-:W-:Y:S01]  /*72d0*/  FMUL R10, R47, R10 ;  /* 0x0000000a2f0a7220 */ /* 0x000fe20000400000 */
[C---:B------:R-:W-:Y:S01]  /*72e0*/  FFMA R6, R49.reuse, R51, R6 ;  /* 0x0000003331067223 */ /* 0x040fe20000000006 */
[----:B------:R-:W-:Y:S02]  /*72f0*/  HADD2.F32 R58, -RZ, R81.H1_H1 ;  /* 0x30000051ff3a7230 */ /* 0x000fe40000004100 */
[C---:B------:R-:W-:Y:S01]  /*7300*/  FFMA R7, R49.reuse, R54, R7 ;  /* 0x0000003631077223 */ /* 0x040fe20000000007 */
[C---:B------:R-:W-:Y:S01]  /*7310*/  FFMA R8, R49.reuse, R53, R8 ;  /* 0x0000003531087223 */ /* 0x040fe20000000008 */
[C---:B------:R-:W-:Y:S01]  /*7320*/  FFMA R9, R49.reuse, R56, R9 ;  /* 0x0000003831097223 */ /* 0x040fe20000000009 */
[----:B------:R-:W-:Y:S01]  /*7330*/  FFMA R10, R49, R55, R10 ;  /* 0x00000037310a7223 */ /* 0x000fe2000000000a */
[----:B------:R-:W-:Y:S01]  /*7340*/  HADD2.F32 R51, -RZ, R77.H0_H0 ;  /* 0x2000004dff337230 */ /* 0x000fe20000004100 */
[----:B-1----:R-:W-:Y:S01]  /*7350*/  F2FP.SATFINITE.E4M3.F32.PACK_AB_MERGE_C R116, R7, R6, RZ ;  /* 0x000000060774723e */ /* 0x002fe200048070ff */
[C---:B------:R-:W-:Y:S01]  /*7360*/  FMUL R11, R47.reuse, R11 ;  /* 0x0000000b2f0b7220 */ /* 0x040fe20000400000 */
[--C-:B------:R-:W-:Y:S02]  /*7370*/  HADD2.F32 R59, -RZ, R82.reuse.H0_H0 ;  /* 0x20000052ff3b7230 */ /* 0x100fe40000004100 */
[----:B------:R-:W-:Y:S01]  /*7380*/  FMUL R14, R47, R14 ;  /* 0x0000000e2f0e7220 */ /* 0x000fe20000400000 */
[----:B------:R-:W-:Y:S01]  /*7390*/  HADD2.F32 R62, -RZ, R82.H1_H1 ;  /* 0x30000052ff3e7230 */ /* 0x000fe20000004100 */
[----:B------:R-:W-:Y:S01]  /*73a0*/  F2FP.SATFINITE.E4M3.F32.PACK_AB_MERGE_C R116, R5, R4, R116 ;  /* 0x000000040574723e */ /* 0x000fe20004807074 */
[C---:B------:R-:W-:Y:S01]  /*73b0*/  FFMA R11, R49.reuse, R58, R11 ;  /* 0x0000003a310b7223 */ /* 0x040fe2000000000b */
[C---:B------:R-:W-:Y:S01]  /*73c0*/  FFMA R12, R49.reuse, R57, R12 ;  /* 0x00000039310c7223 */ /* 0x040fe2000000000c */
[C---:B------:R-:W-:Y:S01]  /*73d0*/  FFMA R13, R49.reuse, R60, R13 ;  /* 0x0000003c310d7223 */ /* 0x040fe2000000000d */
[----:B------:R-:W-:Y:S01]  /*73e0*/  F2FP.F16.E4M3.UNPACK_B R86, R86.H1 ;  /* 0x00000056ff56723e */ /* 0x000fe200030006ff */
[----:B------:R-:W-:Y:S01]  /*73f0*/  FFMA R14, R49, R59, R14 ;  /* 0x0000003b310e7223 */ /* 0x000fe2000000000e */
[----:B------:R-:W-:Y:S01]  /*7400*/  F2FP.SATFINITE.E4M3.F32.PACK_AB_MERGE_C R117, R11, R10, RZ ;  /* 0x0000000a0b75723e */ /* 0x000fe200048070ff */
[C---:B------:R-:W-:Y:S01]  /*7410*/  FMUL R15, R47.reuse, R15 ;  /* 0x0000000f2f0f7220 */ /* 0x040fe20000400000 */
[--C-:B------:R-:W-:Y:S02]  /*7420*/  HADD2.F32 R63, -RZ, R83.reuse.H0_H0 ;  /* 0x20000053ff3f7230 */ /* 0x100fe40000004100 */
[----:B------:R-:W-:Y:S01]  /*7430*/  FMUL R18, R47, R18 ;  /* 0x000000122f127220 */ /* 0x000fe20000400000 */
[----:B------:R-:W-:Y:S01]  /*7440*/  HADD2.F32 R66, -RZ, R83.H1_H1 ;  /* 0x30000053ff427230 */ /* 0x000fe20000004100 */
[----:B------:R-:W-:Y:S01]  /*7450*/  F2FP.SATFINITE.E4M3.F32.PACK_AB_MERGE_C R117, R9, R8, R117 ;  /* 0x000000080975723e */ /* 0x000fe20004807075 */
[C---:B------:R-:W-:Y:S01]  /*7460*/  FFMA R15, R49.reuse, R62, R15 ;  /* 0x0000003e310f7223 */ /* 0x040fe2000000000f */
[C---:B------:R-:W-:Y:S01]  /*7470*/  FFMA R16, R49.reuse, R61, R16 ;  /* 0x0000003d31107223 */ /* 0x040fe20000000010 */
[----:B------:R-:W-:Y:S01]  /*7480*/  FFMA R17, R49, R64, R17 ;  /* 0x0000004031117223 */ /* 0x000fe20000000011 */
[----:B------:R-:W-:Y:S01]  /*7490*/  FMUL R19, R47, R19 ;  /* 0x000000132f137220 */ /* 0x000fe20000400000 */
        /* <DEDUP_REMOVED lines=15> */
[----:B------:R-:W-:Y:S01]  /*7590*/  F2FP.F16.E4M3.UNPACK_B R87, R87.H1 ;  /* 0x00000057ff57723e */ /* 0x000fe200030006ff */
        /* <DEDUP_REMOVED lines=32> */
[----:B------:R-:W-:Y:S03]  /*77a0*/  IADD3 R79, PT, PT, R44, 0x1, RZ ;  /* 0x000000012c4f7810 */ /* 0x000fe60007ffe0ff */
        /* <DEDUP_REMOVED lines=9> */
[----:B------:R-:W-:Y:S02]  /*7840*/  UIADD3 UR8, UP0, UPT, UR52, 0x680, URZ ;  /* 0x0000068034087890 */ /* 0x000fe4000ff1e0ff */
[----:B------:R-:W-:Y:S02]  /*7850*/  UIADD3 UR5, UPT, UPT, UR41, 0x40, URZ ;  /* 0x0000004029057890 */ /* 0x000fe4000fffe0ff */
[----:B------:R-:W-:Y:S02]  /*7860*/  UIADD3 UR4, UPT, UPT, UR49, 0x3200, URZ ;  /* 0x0000320031047890 */ /* 0x000fe4000fffe0ff */
[----:B------:R-:W-:Y:S01]  /*7870*/  UIADD3.X UR9, UPT, UPT, URZ, UR53, URZ, UP0, !UPT ;  /* 0x00000035ff097290 */ /* 0x000fe200087fe4ff */
[----:B------:R-:W-:Y:S01]  /*7880*/  UMOV UR6, UR42 ;  /* 0x0000002a00067c82 */ /* 0x000fe20008000000 */
[----:B------:R-:W-:Y:S07]  /*7890*/  UMOV UR7, UR36 ;  /* 0x0000002400077c82 */ /* 0x000fee0008000000 */
[----:B------:R2:W-:Y:S01]  /*78a0*/  UTMASTG.3D [UR4], [UR8] ;  /* 0x00000004080073b5 */ /* 0x0005e20008010000 */
[----:B------:R0:W-:Y:S01]  /*78b0*/  UTMACMDFLUSH ;  /* 0x00000000000079b7 */ /* 0x0001e20000000000 */
[----:B--2---:R-:W-:Y:S04]  /*78c0*/  DEPBAR.LE SB0, 0x1 ;  /* 0x000080400000791a */ /* 0x004fe80000000000 */
.L_x_117:
[----:B------:R-:W-:Y:S05]  /*78d0*/  BSYNC.RECONVERGENT B0 ;  /* 0x0000000000007941 */ /* 0x000fea0003800200 */
.L_x_116:
[----:B------:R-:W-:Y:S01]  /*78e0*/  BAR.SYNC.DEFER_BLOCKING 0x1, 0x80 ;  /* 0x0042000000007b1d */ /* 0x000fe20000010000 */
[----:B------:R-:W-:Y:S01]  /*78f0*/  ISETP.NE.AND P2, PT, R111, RZ, PT ;  /* 0x000000ff6f00720c */ /* 0x000fe20003f45270 */
[----:B------:R-:W-:Y:S01]  /*7900*/  IMAD.IADD R20, R43, 0x1, R94 ;  /* 0x000000012b147824 */ /* 0x000fe200078e025e */
[----:B------:R-:W-:Y:S01]  /*7910*/  ISETP.NE.AND P0, PT, R112, 0x2, PT ;  /* 0x000000027000780c */ /* 0x000fe20003f05270 */
[----:B------:R-:W-:Y:S01]  /*7920*/  IMAD.IADD R21, R45, 0x1, R96 ;  /* 0x000000012d157824 */ /* 0x000fe200078e0260 */
[----:B------:R-:W-:Y:S02]  /*7930*/  ISETP.NE.AND P1, PT, R79, 0x4, PT ;  /* 0x000000044f00780c */ /* 0x000fe40003f25270 */
[----:B------:R-:W-:Y:S02]  /*7940*/  SEL R3, RZ, 0x1, P0 ;  /* 0x00000001ff037807 */ /* 0x000fe40000000000 */
[----:B------:R-:W-:Y:S02]  /*7950*/  SEL R0, RZ, 0x1, P1 ;  /* 0x00000001ff007807 */ /* 0x000fe40000800000 */
[----:B------:R-:W-:Y:S02]  /*7960*/  LOP3.LUT R106, R106, R3, RZ, 0x3c, !PT ;  /* 0x000000036a6a7212 */ /* 0x000fe400078e3cff */
[----:B------:R-:W-:Y:S02]  /*7970*/  LOP3.LUT R107, R107, R0, RZ, 0x3c, !PT ;  /* 0x000000006b6b7212 */ /* 0x000fe400078e3cff */
[----:B------:R-:W-:Y:S02]  /*7980*/  @P2 R2UR UR36, R103 ;  /* 0x00000000672422ca */ /* 0x000fe400000e0000 */
[----:B------:R-:W-:Y:S02]  /*7990*/  SEL R112, R112, RZ, P0 ;  /* 0x000000ff70707207 */ /* 0x000fe40000000000 */
[----:B------:R-:W-:Y:S01]  /*79a0*/  SEL R44, R79, RZ, P1 ;  /* 0x000000ff4f2c7207 */ /* 0x000fe20000800000 */
[----:B------:R-:W-:Y:S10]  /*79b0*/  @P2 BRA `(.L_x_118) ;  /* 0xffffffd400f82947 */ /* 0x000ff4000383ffff */
[----:B------:R-:W-:Y:S05]  /*79c0*/  EXIT ;  /* 0x000000000000794d */ /* 0x000fea0003800000 */
.L_x_20:
[----:B--2---:R2:W1:Y:S02]  /*79d0*/  SYNCS.PHASECHK.TRANS64.TRYWAIT P0, [R3+URZ+0x1b0], R2 ;  /* 0x0001b002030075a7 */ /* 0x00446400080011ff */
[----:B-1----:R-:W-:Y:S05]  /*79e0*/  @!P0 NANOSLEEP.SYNCS 0x989680 ;  /* 0x009896800000895d */ /* 0x002fea0003900000 */
[----:B------:R-:W1:Y:S02]  /*79f0*/  @!P0 SYNCS.PHASECHK.TRANS64 P0, [R3+URZ+0x1b0], R2 ;  /* 0x0001b002030085a7 */ /* 0x000e6400080010ff */
[----:B-1----:R-:W-:Y:S05]  /*7a00*/  @!P0 BRA `(.L_x_20) ;  /* 0xfffffffc00f08947 */ /* 0x002fea000383ffff */
[----:B------:R-:W-:Y:S05]  /*7a10*/  BRA `(.L_x_119) ;  /* 0xffffff9c00587947 */ /* 0x000fea000383ffff */
.L_x_23:
[----:B-1----:R-:W-:-:S07]  /*7a20*/  MOV R2, UR33 ;  /* 0x0000002100027c02 */ /* 0x002fce0008000f00 */
.L_x_120:
[----:B-1----:R1:W2:Y:S02]  /*7a30*/  SYNCS.PHASECHK.TRANS64.TRYWAIT P0, [R2+URZ+0x88], R5 ;  /* 0x00008805020075a7 */ /* 0x0022a400080011ff */
[----:B--2---:R-:W-:Y:S05]  /*7a40*/  @!P0 NANOSLEEP.SYNCS 0x989680 ;  /* 0x009896800000895d */ /* 0x004fea0003900000 */
[----:B------:R-:W2:Y:S02]  /*7a50*/  @!P0 SYNCS.PHASECHK.TRANS64 P0, [R2+URZ+0x88], R5 ;  /* 0x00008805020085a7 */ /* 0x000ea400080010ff */
[----:B--2---:R-:W-:Y:S05]  /*7a60*/  @!P0 BRA `(.L_x_120) ;  /* 0xfffffffc00f08947 */ /* 0x004fea000383ffff */
[----:B------:R-:W-:Y:S05]  /*7a70*/  BRA `(.L_x_22) ;  /* 0xffffff9c00a87947 */ /* 0x000fea000383ffff */
.L_x_29:
[----:B-1----:R-:W-:-:S07]  /*7a80*/  MOV R2, UR17 ;  /* 0x0000001100027c02 */ /* 0x002fce0008000f00 */
.L_x_121:
[----:B-1----:R1:W2:Y:S02]  /*7a90*/  SYNCS.PHASECHK.TRANS64.TRYWAIT P0, [R2+URZ+0x88], R5 ;  /* 0x00008805020075a7 */ /* 0x0022a400080011ff */
[----:B--2---:R-:W-:Y:S05]  /*7aa0*/  @!P0 NANOSLEEP.SYNCS 0x989680 ;  /* 0x009896800000895d */ /* 0x004fea0003900000 */
[----:B------:R-:W2:Y:S02]  /*7ab0*/  @!P0 SYNCS.PHASECHK.TRANS64 P0, [R2+URZ+0x88], R5 ;  /* 0x00008805020085a7 */ /* 0x000ea400080010ff */
[----:B--2---:R-:W-:Y:S05]  /*7ac0*/  @!P0 BRA `(.L_x_121) ;  /* 0xfffffffc00f08947 */ /* 0x004fea000383ffff */
[----:B------:R-:W-:Y:S05]  /*7ad0*/  BRA `(.L_x_28) ;  /* 0xffffffa000507947 */ /* 0x000fea000383ffff */
.L_x_33:
[----:B-1----:R1:W2:Y:S02]  /*7ae0*/  SYNCS.PHASECHK.TRANS64.TRYWAIT P0, [R2+URZ+0x140], R3 ;  /* 0x00014003020075a7 */ /* 0x0022a400080011ff */
[----:B--2---:R-:W-:Y:S05]  /*7af0*/  @!P0 NANOSLEEP.SYNCS 0x989680 ;  /* 0x009896800000895d */ /* 0x004fea0003900000 */
[----:B------:R-:W2:Y:S02]  /*7b00*/  @!P0 SYNCS.PHASECHK.TRANS64 P0, [R2+URZ+0x140], R3 ;  /* 0x00014003020085a7 */ /* 0x000ea400080010ff */
[----:B--2---:R-:W-:Y:S05]  /*7b10*/  @!P0 BRA `(.L_x_33) ;  /* 0xfffffffc00f08947 */ /* 0x004fea000383ffff */
[----:B------:R-:W-:Y:S05]  /*7b20*/  BRA `(.L_x_122) ;  /* 0xffffffa000e07947 */ /* 0x000fea000383ffff */
.L_x_37:
[----:B----4-:R-:W-:-:S07]  /*7b30*/  MOV R0, UR5 ;  /* 0x0000000500007c02 */ /* 0x010fce0008000f00 */
.L_x_123:
[----:B-1----:R1:W2:Y:S02]  /*7b40*/  SYNCS.PHASECHK.TRANS64.TRYWAIT P0, [R0+URZ], R3 ;  /* 0x00000003000075a7 */ /* 0x0022a400080011ff */
[----:B--2---:R-:W-:Y:S05]  /*7b50*/  @!P0 NANOSLEEP.SYNCS 0x989680 ;  /* 0x009896800000895d */ /* 0x004fea0003900000 */
[----:B------:R-:W2:Y:S02]  /*7b60*/  @!P0 SYNCS.PHASECHK.TRANS64 P0, [R0+URZ], R3 ;  /* 0x00000003000085a7 */ /* 0x000ea400080010ff */
[----:B--2---:R-:W-:Y:S05]  /*7b70*/  @!P0 BRA `(.L_x_123) ;  /* 0xfffffffc00f08947 */ /* 0x004fea000383ffff */
[----:B------:R-:W-:Y:S05]  /*7b80*/  BRA `(.L_x_124) ;  /* 0xffffffa800507947 */ /* 0x000fea000383ffff */
.L_x_38:
[----:B----4-:R-:W-:-:S07]  /*7b90*/  MOV R0, UR5 ;  /* 0x0000000500007c02 */ /* 0x010fce0008000f00 */
.L_x_125:
[----:B-1----:R1:W2:Y:S02]  /*7ba0*/  SYNCS.PHASECHK.TRANS64.TRYWAIT P0, [R0+URZ], R3 ;  /* 0x00000003000075a7 */ /* 0x0022a400080011ff */
[----:B--2---:R-:W-:Y:S05]  /*7bb0*/  @!P0 NANOSLEEP.SYNCS 0x989680 ;  /* 0x009896800000895d */ /* 0x004fea0003900000 */
[----:B------:R-:W2:Y:S02]  /*7bc0*/  @!P0 SYNCS.PHASECHK.TRANS64 P0, [R0+URZ], R3 ;  /* 0x00000003000085a7 */ /* 0x000ea400080010ff */
[----:B--2---:R-:W-:Y:S05]  /*7bd0*/  @!P0 BRA `(.L_x_125) ;  /* 0xfffffffc00f08947 */ /* 0x004fea000383ffff */
[----:B------:R-:W-:Y:S05]  /*7be0*/  BRA `(.L_x_126) ;  /* 0xffffffa8005c7947 */ /* 0x000fea000383ffff */
.L_x_39:
[----:B----4-:R-:W-:-:S07]  /*7bf0*/  MOV R0, UR5 ;  /* 0x0000000500007c02 */ /* 0x010fce0008000f00 */
.L_x_127:
[----:B-1----:R1:W2:Y:S02]  /*7c00*/  SYNCS.PHASECHK.TRANS64.TRYWAIT P0, [R0+URZ], R3 ;  /* 0x00000003000075a7 */ /* 0x0022a400080011ff */
[----:B--2---:R-:W-:Y:S05]  /*7c10*/  @!P0 NANOSLEEP.SYNCS 0x989680 ;  /* 0x009896800000895d */ /* 0x004fea0003900000 */
[----:B------:R-:W2:Y:S02]  /*7c20*/  @!P0 SYNCS.PHASECHK.TRANS64 P0, [R0+URZ], R3 ;  /* 0x00000003000085a7 */ /* 0x000ea400080010ff */
[----:B--2---:R-:W-:Y:S05]  /*7c30*/  @!P0 BRA `(.L_x_127) ;  /* 0xfffffffc00f08947 */ /* 0x004fea000383ffff */
[----:B------:R-:W-:Y:S05]  /*7c40*/  BRA `(.L_x_128) ;  /* 0xffffffa800687947 */ /* 0x000fea000383ffff */
.L_x_40:
[----:B----4-:R-:W-:-:S07]  /*7c50*/  MOV R0, UR5 ;  /* 0x0000000500007c02 */ /* 0x010fce0008000f00 */
.L_x_129:
[----:B-1----:R1:W2:Y:S02]  /*7c60*/  SYNCS.PHASECHK.TRANS64.TRYWAIT P0, [R0+URZ], R3 ;  /* 0x00000003000075a7 */ /* 0x0022a400080011ff */
[----:B--2---:R-:W-:Y:S05]  /*7c70*/  @!P0 NANOSLEEP.SYNCS 0x989680 ;  /* 0x009896800000895d */ /* 0x004fea0003900000 */
[----:B------:R-:W2:Y:S02]  /*7c80*/  @!P0 SYNCS.PHASECHK.TRANS64 P0, [R0+URZ], R3 ;  /* 0x00000003000085a7 */ /* 0x000ea400080010ff */
[----:B--2---:R-:W-:Y:S05]  /*7c90*/  @!P0 BRA `(.L_x_129) ;  /* 0xfffffffc00f08947 */ /* 0x004fea000383ffff */
[----:B------:R-:W-:Y:S05]  /*7ca0*/  BRA `(.L_x_130) ;  /* 0xffffffa800747947 */ /* 0x000fea000383ffff */
.L_x_41:
[----:B----4-:R-:W-:-:S07]  /*7cb0*/  MOV R0, UR5 ;  /* 0x0000000500007c02 */ /* 0x010fce0008000f00 */
.L_x_131:
[----:B-1----:R1:W2:Y:S02]  /*7cc0*/  SYNCS.PHASECHK.TRANS64.TRYWAIT P0, [R0+URZ], R3 ;  /* 0x00000003000075a7 */ /* 0x0022a400080011ff */
[----:B--2---:R-:W-:Y:S05]  /*7cd0*/  @!P0 NANOSLEEP.SYNCS 0x989680 ;  /* 0x009896800000895d */ /* 0x004fea0003900000 */
[----:B------:R-:W2:Y:S02]  /*7ce0*/  @!P0 SYNCS.PHASECHK.TRANS64 P0, [R0+URZ], R3 ;  /* 0x00000003000085a7 */ /* 0x000ea400080010ff */
[----:B--2---:R-:W-:Y:S05]  /*7cf0*/  @!P0 BRA `(.L_x_131) ;  /* 0xfffffffc00f08947 */ /* 0x004fea000383ffff */
[----:B------:R-:W-:Y:S05]  /*7d00*/  BRA `(.L_x_132) ;  /* 0xffffffa800807947 */ /* 0x000fea000383ffff */
.L_x_42:
[----:B----4-:R-:W-:-:S07]  /*7d10*/  MOV R0, UR5 ;  /* 0x0000000500007c02 */ /* 0x010fce0008000f00 */
.L_x_133:
[----:B-1----:R1:W2:Y:S02]  /*7d20*/  SYNCS.PHASECHK.TRANS64.TRYWAIT P0, [R0+URZ], R3 ;  /* 0x00000003000075a7 */ /* 0x0022a400080011ff */
[----:B--2---:R-:W-:Y:S05]  /*7d30*/  @!P0 NANOSLEEP.SYNCS 0x989680 ;  /* 0x009896800000895d */ /* 0x004fea0003900000 */
[----:B------:R-:W2:Y:S02]  /*7d40*/  @!P0 SYNCS.PHASECHK.TRANS64 P0, [R0+URZ], R3 ;  /* 0x00000003000085a7 */ /* 0x000ea400080010ff */
[----:B--2---:R-:W-:Y:S05]  /*7d50*/  @!P0 BRA `(.L_x_133) ;  /* 0xfffffffc00f08947 */ /* 0x004fea000383ffff */
[----:B------:R-:W-:Y:S05]  /*7d60*/  BRA `(.L_x_134) ;  /* 0xffffffa8008c7947 */ /* 0x000fea000383ffff */
.L_x_43:
[----:B----4-:R-:W-:-:S07]  /*7d70*/  MOV R0, UR5 ;  /* 0x0000000500007c02 */ /* 0x010fce0008000f00 */
.L_x_135:
[----:B-1----:R1:W2:Y:S02]  /*7d80*/  SYNCS.PHASECHK.TRANS64.TRYWAIT P0, [R0+URZ], R3 ;  /* 0x00000003000075a7 */ /* 0x0022a400080011ff */
[----:B--2---:R-:W-:Y:S05]  /*7d90*/  @!P0 NANOSLEEP.SYNCS 0x989680 ;  /* 0x009896800000895d */ /* 0x004fea0003900000 */
[----:B------:R-:W2:Y:S02]  /*7da0*/  @!P0 SYNCS.PHASECHK.TRANS64 P0, [R0+URZ], R3 ;  /* 0x00000003000085a7 */ /* 0x000ea400080010ff */
[----:B--2---:R-:W-:Y:S05]  /*7db0*/  @!P0 BRA `(.L_x_135) ;  /* 0xfffffffc00f08947 */ /* 0x004fea000383ffff */
[----:B------:R-:W-:Y:S05]  /*7dc0*/  BRA `(.L_x_136) ;  /* 0xffffffa800987947 */ /* 0x000fea000383ffff */
.L_x_44:
[----:B----4-:R-:W-:-:S07]  /*7dd0*/  MOV R0, UR5 ;  /* 0x0000000500007c02 */ /* 0x010fce0008000f00 */
.L_x_137:
[----:B-1----:R1:W2:Y:S02]  /*7de0*/  SYNCS.PHASECHK.TRANS64.TRYWAIT P0, [R0+URZ], R3 ;  /* 0x00000003000075a7 */ /* 0x0022a400080011ff */
[----:B--2---:R-:W-:Y:S05]  /*7df0*/  @!P0 NANOSLEEP.SYNCS 0x989680 ;  /* 0x009896800000895d */ /* 0x004fea0003900000 */
[----:B------:R-:W2:Y:S02]  /*7e00*/  @!P0 SYNCS.PHASECHK.TRANS64 P0, [R0+URZ], R3 ;  /* 0x00000003000085a7 */ /* 0x000ea400080010ff */
[----:B--2---:R-:W-:Y:S05]  /*7e10*/  @!P0 BRA `(.L_x_137) ;  /* 0xfffffffc00f08947 */ /* 0x004fea000383ffff */
[----:B------:R-:W-:Y:S05]  /*7e20*/  BRA `(.L_x_138) ;  /* 0xffffffa800a47947 */ /* 0x000fea000383ffff */
.L_x_45:
[----:B----4-:R-:W-:-:S07]  /*7e30*/  MOV R0, UR5 ;  /* 0x0000000500007c02 */ /* 0x010fce0008000f00 */
.L_x_139:
[----:B-1----:R1:W2:Y:S02]  /*7e40*/  SYNCS.PHASECHK.TRANS64.TRYWAIT P0, [R0+URZ], R3 ;  /* 0x00000003000075a7 */ /* 0x0022a400080011ff */
[----:B--2---:R-:W-:Y:S05]  /*7e50*/  @!P0 NANOSLEEP.SYNCS 0x989680 ;  /* 0x009896800000895d */ /* 0x004fea0003900000 */
[----:B------:R-:W2:Y:S02]  /*7e60*/  @!P0 SYNCS.PHASECHK.TRANS64 P0, [R0+URZ], R3 ;  /* 0x00000003000085a7 */ /* 0x000ea400080010ff */
[----:B--2---:R-:W-:Y:S05]  /*7e70*/  @!P0 BRA `(.L_x_139) ;  /* 0xfffffffc00f08947 */ /* 0x004fea000383ffff */
[----:B------:R-:W-:Y:S05]  /*7e80*/  BRA `(.L_x_140) ;  /* 0xffffffa800b07947 */ /* 0x000fea000383ffff */
.L_x_46:
[----:B----4-:R-:W-:-:S07]  /*7e90*/  MOV R0, UR5 ;  /* 0x0000000500007c02 */ /* 0x010fce0008000f00 */
.L_x_141:
[----:B-1----:R1:W2:Y:S02]  /*7ea0*/  SYNCS.PHASECHK.TRANS64.TRYWAIT P0, [R0+URZ], R3 ;  /* 0x00000003000075a7 */ /* 0x0022a400080011ff */
[----:B--2---:R-:W-:Y:S05]  /*7eb0*/  @!P0 NANOSLEEP.SYNCS 0x989680 ;  /* 0x009896800000895d */ /* 0x004fea0003900000 */
[----:B------:R-:W2:Y:S02]  /*7ec0*/  @!P0 SYNCS.PHASECHK.TRANS64 P0, [R0+URZ], R3 ;  /* 0x00000003000085a7 */ /* 0x000ea400080010ff */
[----:B--2---:R-:W-:Y:S05]  /*7ed0*/  @!P0 BRA `(.L_x_141) ;  /* 0xfffffffc00f08947 */ /* 0x004fea000383ffff */
[----:B------:R-:W-:Y:S05]  /*7ee0*/  BRA `(.L_x_142) ;  /* 0xffffffa800bc7947 */ /* 0x000fea000383ffff */
.L_x_47:
[----:B----4-:R-:W-:-:S07]  /*7ef0*/  MOV R0, UR5 ;  /* 0x0000000500007c02 */ /* 0x010fce0008000f00 */
.L_x_143:
[----:B-1----:R1:W2:Y:S02]  /*7f00*/  SYNCS.PHASECHK.TRANS64.TRYWAIT P0, [R0+URZ], R3 ;  /* 0x00000003000075a7 */ /* 0x0022a400080011ff */
[----:B--2---:R-:W-:Y:S05]  /*7f10*/  @!P0 NANOSLEEP.SYNCS 0x989680 ;  /* 0x009896800000895d */ /* 0x004fea0003900000 */
[----:B------:R-:W2:Y:S02]  /*7f20*/  @!P0 SYNCS.PHASECHK.TRANS64 P0, [R0+URZ], R3 ;  /* 0x00000003000085a7 */ /* 0x000ea400080010ff */
[----:B--2---:R-:W-:Y:S05]  /*7f30*/  @!P0 BRA `(.L_x_143) ;  /* 0xfffffffc00f08947 */ /* 0x004fea000383ffff */
[----:B------:R-:W-:Y:S05]  /*7f40*/  BRA `(.L_x_144) ;  /* 0xffffffa800c87947 */ /* 0x000fea000383ffff */
.L_x_48:
[----:B----4-:R-:W-:-:S07]  /*7f50*/  MOV R0, UR5 ;  /* 0x0000000500007c02 */ /* 0x010fce0008000f00 */
.L_x_145:
[----:B-1----:R1:W2:Y:S02]  /*7f60*/  SYNCS.PHASECHK.TRANS64.TRYWAIT P0, [R0+URZ], R3 ;  /* 0x00000003000075a7 */ /* 0x0022a400080011ff */
[----:B--2---:R-:W-:Y:S05]  /*7f70*/  @!P0 NANOSLEEP.SYNCS 0x989680 ;  /* 0x009896800000895d */ /* 0x004fea0003900000 */
[----:B------:R-:W2:Y:S02]  /*7f80*/  @!P0 SYNCS.PHASECHK.TRANS64 P0, [R0+URZ], R3 ;  /* 0x00000003000085a7 */ /* 0x000ea400080010ff */
[----:B--2---:R-:W-:Y:S05]  /*7f90*/  @!P0 BRA `(.L_x_145) ;  /* 0xfffffffc00f08947 */ /* 0x004fea000383ffff */
[----:B------:R-:W-:Y:S05]  /*7fa0*/  BRA `(.L_x_146) ;  /* 0xffffffa800d47947 */ /* 0x000fea000383ffff */
.L_x_49:
[----:B----4-:R-:W-:-:S07]  /*7fb0*/  MOV R0, UR5 ;  /* 0x0000000500007c02 */ /* 0x010fce0008000f00 */
.L_x_147:
[----:B-1----:R1:W2:Y:S02]  /*7fc0*/  SYNCS.PHASECHK.TRANS64.TRYWAIT P0, [R0+URZ], R3 ;  /* 0x00000003000075a7 */ /* 0x0022a400080011ff */
[----:B--2---:R-:W-:Y:S05]  /*7fd0*/  @!P0 NANOSLEEP.SYNCS 0x989680 ;  /* 0x009896800000895d */ /* 0x004fea0003900000 */
[----:B------:R-:W2:Y:S02]  /*7fe0*/  @!P0 SYNCS.PHASECHK.TRANS64 P0, [R0+URZ], R3 ;  /* 0x00000003000085a7 */ /* 0x000ea400080010ff */
[----:B--2---:R-:W-:Y:S05]  /*7ff0*/  @!P0 BRA `(.L_x_147) ;  /* 0xfffffffc00f08947 */ /* 0x004fea000383ffff */
[----:B------:R-:W-:Y:S05]  /*8000*/  BRA `(.L_x_148) ;  /* 0xffffffa800e07947 */ /* 0x000fea000383ffff */
.L_x_50:
[----:B----4-:R-:W-:-:S07]  /*8010*/  MOV R0, UR5 ;  /* 0x0000000500007c02 */ /* 0x010fce0008000f00 */
.L_x_149:
[----:B-1----:R1:W2:Y:S02]  /*8020*/  SYNCS.PHASECHK.TRANS64.TRYWAIT P0, [R0+URZ], R3 ;  /* 0x00000003000075a7 */ /* 0x0022a400080011ff */
[----:B--2---:R-:W-:Y:S05]  /*8030*/  @!P0 NANOSLEEP.SYNCS 0x989680 ;  /* 0x009896800000895d */ /* 0x004fea0003900000 */
[----:B------:R-:W2:Y:S02]  /*8040*/  @!P0 SYNCS.PHASECHK.TRANS64 P0, [R0+URZ], R3 ;  /* 0x00000003000085a7 */ /* 0x000ea400080010ff */
[----:B--2---:R-:W-:Y:S05]  /*8050*/  @!P0 BRA `(.L_x_149) ;  /* 0xfffffffc00f08947 */ /* 0x004fea000383ffff */
[----:B------:R-:W-:Y:S05]  /*8060*/  BRA `(.L_x_150) ;  /* 0xffffffa800ec7947 */ /* 0x000fea000383ffff */
.L_x_51:
[----:B----4-:R-:W-:-:S07]  /*8070*/  MOV R0, UR5 ;  /* 0x0000000500007c02 */ /* 0x010fce0008000f00 */
.L_x_151:
[----:B-1----:R1:W2:Y:S02]  /*8080*/  SYNCS.PHASECHK.TRANS64.TRYWAIT P0, [R0+URZ], R3 ;  /* 0x00000003000075a7 */ /* 0x0022a400080011ff */
[----:B--2---:R-:W-:Y:S05]  /*8090*/  @!P0 NANOSLEEP.SYNCS 0x989680 ;  /* 0x009896800000895d */ /* 0x004fea0003900000 */
[----:B------:R-:W2:Y:S02]  /*80a0*/  @!P0 SYNCS.PHASECHK.TRANS64 P0, [R0+URZ], R3 ;  /* 0x00000003000085a7 */ /* 0x000ea400080010ff */
[----:B--2---:R-:W-:Y:S05]  /*80b0*/  @!P0 BRA `(.L_x_151) ;  /* 0xfffffffc00f08947 */ /* 0x004fea000383ffff */
[----:B------:R-:W-:Y:S05]  /*80c0*/  BRA `(.L_x_152) ;  /* 0xffffffa800f87947 */ /* 0x000fea000383ffff */
.L_x_52:
[----:B----4-:R-:W-:-:S07]  /*80d0*/  MOV R0, UR5 ;  /* 0x0000000500007c02 */ /* 0x010fce0008000f00 */
.L_x_153:
[----:B-1----:R1:W2:Y:S02]  /*80e0*/  SYNCS.PHASECHK.TRANS64.TRYWAIT P0, [R0+URZ], R3 ;  /* 0x00000003000075a7 */ /* 0x0022a400080011ff */
[----:B--2---:R-:W-:Y:S05]  /*80f0*/  @!P0 NANOSLEEP.SYNCS 0x989680 ;  /* 0x009896800000895d */ /* 0x004fea0003900000 */
[----:B------:R-:W2:Y:S02]  /*8100*/  @!P0 SYNCS.PHASECHK.TRANS64 P0, [R0+URZ], R3 ;  /* 0x00000003000085a7 */ /* 0x000ea400080010ff */
[----:B--2---:R-:W-:Y:S05]  /*8110*/  @!P0 BRA `(.L_x_153) ;  /* 0xfffffffc00f08947 */ /* 0x004fea000383ffff */
[----:B------:R-:W-:Y:S05]  /*8120*/  BRA `(.L_x_154) ;  /* 0xffffffac00047947 */ /* 0x000fea000383ffff */
.L_x_55:
[----:B-1----:R1:W2:Y:S02]  /*8130*/  SYNCS.PHASECHK.TRANS64.TRYWAIT P0, [R0+URZ+0x1a0], R5 ;  /* 0x0001a005000075a7 */ /* 0x0022a400080011ff */
[----:B--2---:R-:W-:Y:S05]  /*8140*/  @!P0 NANOSLEEP.SYNCS 0x989680 ;  /* 0x009896800000895d */ /* 0x004fea0003900000 */
[----:B------:R-:W2:Y:S02]  /*8150*/  @!P0 SYNCS.PHASECHK.TRANS64 P0, [R0+URZ+0x1a0], R5 ;  /* 0x0001a005000085a7 */ /* 0x000ea400080010ff */
[----:B--2---:R-:W-:Y:S05]  /*8160*/  @!P0 BRA `(.L_x_55) ;  /* 0xfffffffc00f08947 */ /* 0x004fea000383ffff */
[----:B------:R-:W-:Y:S05]  /*8170*/  BRA `(.L_x_155) ;  /* 0xffffffac00607947 */ /* 0x000fea000383ffff */
.L_x_56:
[----:B------:R-:W-:-:S07]  /*8180*/  MOV R0, UR5 ;  /* 0x0000000500007c02 */ /* 0x000fce0008000f00 */
.L_x_156:
[----:B-1----:R1:W2:Y:S02]  /*8190*/  SYNCS.PHASECHK.TRANS64.TRYWAIT P0, [R0+URZ+0x150], R5 ;  /* 0x00015005000075a7 */ /* 0x0022a400080011ff */
[----:B--2---:R-:W-:Y:S05]  /*81a0*/  @!P0 NANOSLEEP.SYNCS 0x989680 ;  /* 0x009896800000895d */ /* 0x004fea0003900000 */
[----:B------:R-:W2:Y:S02]  /*81b0*/  @!P0 SYNCS.PHASECHK.TRANS64 P0, [R0+URZ+0x150], R5 ;  /* 0x00015005000085a7 */ /* 0x000ea400080010ff */
[----:B--2---:R-:W-:Y:S05]  /*81c0*/  @!P0 BRA `(.L_x_156) ;  /* 0xfffffffc00f08947 */ /* 0x004fea000383ffff */
[----:B------:R-:W-:Y:S05]  /*81d0*/  BRA `(.L_x_157) ;  /* 0xffffffac00707947 */ /* 0x000fea000383ffff */
.L_x_57:
[----:B-1----:R1:W2:Y:S02]  /*81e0*/  SYNCS.PHASECHK.TRANS64.TRYWAIT P1, [R0+URZ+0x140], R5 ;  /* 0x00014005000075a7 */ /* 0x0022a400080211ff */
[----:B--2---:R-:W-:Y:S05]  /*81f0*/  @!P1 NANOSLEEP.SYNCS 0x989680 ;  /* 0x009896800000995d */ /* 0x004fea0003900000 */
[----:B------:R-:W2:Y:S02]  /*8200*/  @!P1 SYNCS.PHASECHK.TRANS64 P1, [R0+URZ+0x140], R5 ;  /* 0x00014005000095a7 */ /* 0x000ea400080210ff */
[----:B--2---:R-:W-:Y:S05]  /*8210*/  @!P1 BRA `(.L_x_57) ;  /* 0xfffffffc00f09947 */ /* 0x004fea000383ffff */
[----:B------:R-:W-:Y:S05]  /*8220*/  BRA `(.L_x_158) ;  /* 0xffffffac00a07947 */ /* 0x000fea000383ffff */
.L_x_60:
[----:B------:R-:W-:-:S07]  /*8230*/  MOV R0, UR5 ;  /* 0x0000000500007c02 */ /* 0x000fce0008000f00 */
.L_x_159:
[----:B-1----:R1:W2:Y:S02]  /*8240*/  SYNCS.PHASECHK.TRANS64.TRYWAIT P0, [R0+URZ+0x150], R3 ;  /* 0x00015003000075a7 */ /* 0x0022a400080011ff */
[----:B--2---:R-:W-:Y:S05]  /*8250*/  @!P0 NANOSLEEP.SYNCS 0x989680 ;  /* 0x009896800000895d */ /* 0x004fea0003900000 */
[----:B------:R-:W2:Y:S02]  /*8260*/  @!P0 SYNCS.PHASECHK.TRANS64 P0, [R0+URZ+0x150], R3 ;  /* 0x00015003000085a7 */ /* 0x000ea400080010ff */
[----:B--2---:R-:W-:Y:S05]  /*8270*/  @!P0 BRA `(.L_x_159) ;  /* 0xfffffffc00f08947 */ /* 0x004fea000383ffff */
[----:B------:R-:W-:Y:S05]  /*8280*/  BRA `(.L_x_59) ;  /* 0xffffffac00f47947 */ /* 0x000fea000383ffff */
.L_x_67:
[----:B-1----:R1:W2:Y:S02]  /*8290*/  SYNCS.PHASECHK.TRANS64.TRYWAIT P1, [R0+URZ+0x140], R5 ;  /* 0x00014005000075a7 */ /* 0x0022a400080211ff */
[----:B--2---:R-:W-:Y:S05]  /*82a0*/  @!P1 NANOSLEEP.SYNCS 0x989680 ;  /* 0x009896800000995d */ /* 0x004fea0003900000 */
[----:B------:R-:W2:Y:S02]  /*82b0*/  @!P1 SYNCS.PHASECHK.TRANS64 P1, [R0+URZ+0x140], R5 ;  /* 0x00014005000095a7 */ /* 0x000ea400080210ff */
[----:B--2---:R-:W-:Y:S05]  /*82c0*/  @!P1 BRA `(.L_x_67) ;  /* 0xfffffffc00f09947 */ /* 0x004fea000383ffff */
[----:B------:R-:W-:Y:S05]  /*82d0*/  BRA `(.L_x_160) ;  /* 0xffffffb400507947 */ /* 0x000fea000383ffff */
.L_x_68:
[----:B------:R-:W-:-:S07]  /*82e0*/  MOV R3, UR8 ;  /* 0x0000000800037c02 */ /* 0x000fce0008000f00 */
.L_x_161:
[----:B-1----:R1:W2:Y:S02]  /*82f0*/  SYNCS.PHASECHK.TRANS64.TRYWAIT P0, [R3+URZ+0x180], R0 ;  /* 0x00018000030075a7 */ /* 0x0022a400080011ff */
[----:B--2---:R-:W-:Y:S05]  /*8300*/  @!P0 NANOSLEEP.SYNCS 0x989680 ;  /* 0x009896800000895d */ /* 0x004fea0003900000 */
[----:B------:R-:W2:Y:S02]  /*8310*/  @!P0 SYNCS.PHASECHK.TRANS64 P0, [R3+URZ+0x180], R0 ;  /* 0x00018000030085a7 */ /* 0x000ea400080010ff */
[----:B--2---:R-:W-:Y:S05]  /*8320*/  @!P0 BRA `(.L_x_161) ;  /* 0xfffffffc00f08947 */ /* 0x004fea000383ffff */
[----:B------:R-:W-:Y:S05]  /*8330*/  BRA `(.L_x_162) ;  /* 0xffffffb400a07947 */ /* 0x000fea000383ffff */
.L_x_71:
[----:B------:R-:W-:Y:S07]  /*8340*/  MOV R0, UR7 ;  /* 0x0000000700007c02 */ /* 0x000fee0008000f00 */
.L_x_163:
[----:B-1----:R1:W2:Y:S02]  /*8350*/  SYNCS.PHASECHK.TRANS64.TRYWAIT P0, [R0+URZ], R3 ;  /* 0x00000003000075a7 */ /* 0x0022a400080011ff */
[----:B--2---:R-:W-:Y:S05]  /*8360*/  @!P0 NANOSLEEP.SYNCS 0x989680 ;  /* 0x009896800000895d */ /* 0x004fea0003900000 */
[----:B------:R-:W2:Y:S02]  /*8370*/  @!P0 SYNCS.PHASECHK.TRANS64 P0, [R0+URZ], R3 ;  /* 0x00000003000085a7 */ /* 0x000ea400080010ff */
[----:B--2---:R-:W-:Y:S05]  /*8380*/  @!P0 BRA `(.L_x_163) ;  /* 0xfffffffc00f08947 */ /* 0x004fea000383ffff */
[----:B------:R-:W-:Y:S05]  /*8390*/  BRA `(.L_x_70) ;  /* 0xffffffb400bc7947 */ /* 0x000fea000383ffff */
.L_x_74:
[----:B------:R-:W-:-:S07]  /*83a0*/  MOV R0, UR5 ;  /* 0x0000000500007c02 */ /* 0x000fce0008000f00 */
.L_x_164:
[----:B--2---:R2:W3:Y:S02]  /*83b0*/  SYNCS.PHASECHK.TRANS64.TRYWAIT P0, [R0+URZ], R3 ;  /* 0x00000003000075a7 */ /* 0x0044e400080011ff */
[----:B---3--:R-:W-:Y:S05]  /*83c0*/  @!P0 NANOSLEEP.SYNCS 0x989680 ;  /* 0x009896800000895d */ /* 0x008fea0003900000 */
[----:B------:R-:W3:Y:S02]  /*83d0*/  @!P0 SYNCS.PHASECHK.TRANS64 P0, [R0+URZ], R3 ;  /* 0x00000003000085a7 */ /* 0x000ee400080010ff */
[----:B---3--:R-:W-:Y:S05]  /*83e0*/  @!P0 BRA `(.L_x_164) ;  /* 0xfffffffc00f08947 */ /* 0x008fea000383ffff */
[----:B------:R-:W-:Y:S05]  /*83f0*/  BRA `(.L_x_165) ;  /* 0xffffffb800707947 */ /* 0x000fea000383ffff */
.L_x_75:
[----:B------:R-:W-:-:S07]  /*8400*/  MOV R0, UR5 ;  /* 0x0000000500007c02 */ /* 0x000fce0008000f00 */
.L_x_166:
[----:B-1----:R1:W2:Y:S02]  /*8410*/  SYNCS.PHASECHK.TRANS64.TRYWAIT P0, [R0+URZ], R3 ;  /* 0x00000003000075a7 */ /* 0x0022a400080011ff */
[----:B--2---:R-:W-:Y:S05]  /*8420*/  @!P0 NANOSLEEP.SYNCS 0x989680 ;  /* 0x009896800000895d */ /* 0x004fea0003900000 */
[----:B------:R-:W2:Y:S02]  /*8430*/  @!P0 SYNCS.PHASECHK.TRANS64 P0, [R0+URZ], R3 ;  /* 0x00000003000085a7 */ /* 0x000ea400080010ff */
[----:B--2---:R-:W-:Y:S05]  /*8440*/  @!P0 BRA `(.L_x_166) ;  /* 0xfffffffc00f08947 */ /* 0x004fea000383ffff */
[----:B------:R-:W-:Y:S05]  /*8450*/  BRA `(.L_x_167) ;  /* 0xffffffb8007c7947 */ /* 0x000fea000383ffff */
.L_x_76:
[----:B------:R-:W-:-:S07]  /*8460*/  MOV R0, UR5 ;  /* 0x0000000500007c02 */ /* 0x000fce0008000f00 */
.L_x_168:
[----:B-1----:R1:W2:Y:S02]  /*8470*/  SYNCS.PHASECHK.TRANS64.TRYWAIT P0, [R0+URZ], R3 ;  /* 0x00000003000075a7 */ /* 0x0022a400080011ff */
[----:B--2---:R-:W-:Y:S05]  /*8480*/  @!P0 NANOSLEEP.SYNCS 0x989680 ;  /* 0x009896800000895d */ /* 0x004fea0003900000 */
[----:B------:R-:W2:Y:S02]  /*8490*/  @!P0 SYNCS.PHASECHK.TRANS64 P0, [R0+URZ], R3 ;  /* 0x00000003000085a7 */ /* 0x000ea400080010ff */
[----:B--2---:R-:W-:Y:S05]  /*84a0*/  @!P0 BRA `(.L_x_168) ;  /* 0xfffffffc00f08947 */ /* 0x004fea000383ffff */
[----:B------:R-:W-:Y:S05]  /*84b0*/  BRA `(.L_x_169) ;  /* 0xffffffb800887947 */ /* 0x000fea000383ffff */
.L_x_77:
[----:B------:R-:W-:-:S07]  /*84c0*/  MOV R0, UR7 ;  /* 0x0000000700007c02 */ /* 0x000fce0008000f00 */
.L_x_170:
[----:B-1----:R1:W2:Y:S02]  /*84d0*/  SYNCS.PHASECHK.TRANS64.TRYWAIT P0, [R0+URZ], R3 ;  /* 0x00000003000075a7 */ /* 0x0022a400080011ff */
[----:B--2---:R-:W-:Y:S05]  /*84e0*/  @!P0 NANOSLEEP.SYNCS 0x989680 ;  /* 0x009896800000895d */ /* 0x004fea0003900000 */
[----:B------:R-:W2:Y:S02]  /*84f0*/  @!P0 SYNCS.PHASECHK.TRANS64 P0, [R0+URZ], R3 ;  /* 0x00000003000085a7 */ /* 0x000ea400080010ff */
[----:B--2---:R-:W-:Y:S05]  /*8500*/  @!P0 BRA `(.L_x_170) ;  /* 0xfffffffc00f08947 */ /* 0x004fea000383ffff */
[----:B------:R-:W-:Y:S05]  /*8510*/  BRA `(.L_x_171) ;  /* 0xffffffb800947947 */ /* 0x000fea000383ffff */
.L_x_82:
[----:B--2---:R2:W3:Y:S02]  /*8520*/  SYNCS.PHASECHK.TRANS64.TRYWAIT P0, [R0+URZ+0x140], R3 ;  /* 0x00014003000075a7 */ /* 0x0044e400080011ff */
[----:B---3--:R-:W-:Y:S05]  /*8530*/  @!P0 NANOSLEEP.SYNCS 0x989680 ;  /* 0x009896800000895d */ /* 0x008fea0003900000 */
[----:B------:R-:W3:Y:S02]  /*8540*/  @!P0 SYNCS.PHASECHK.TRANS64 P0, [R0+URZ+0x140], R3 ;  /* 0x00014003000085a7 */ /* 0x000ee400080010ff */
[----:B---3--:R-:W-:Y:S05]  /*8550*/  @!P0 BRA `(.L_x_82) ;  /* 0xfffffffc00f08947 */ /* 0x008fea000383ffff */
[----:B------:R-:W-:Y:S05]  /*8560*/  BRA `(.L_x_172) ;  /* 0xffffffbc00987947 */ /* 0x000fea000383ffff */
.L_x_85:
[----:B------:R-:W-:Y:S07]  /*8570*/  MOV R0, UR7 ;  /* 0x0000000700007c02 */ /* 0x000fee0008000f00 */
.L_x_173:
[----:B--2---:R2:W3:Y:S02]  /*8580*/  SYNCS.PHASECHK.TRANS64.TRYWAIT P0, [R0+URZ+0x138], R3 ;  /* 0x00013803000075a7 */ /* 0x0044e400080011ff */
[----:B---3--:R-:W-:Y:S05]  /*8590*/  @!P0 NANOSLEEP.SYNCS 0x989680 ;  /* 0x009896800000895d */ /* 0x008fea0003900000 */
[----:B------:R-:W3:Y:S02]  /*85a0*/  @!P0 SYNCS.PHASECHK.TRANS64 P0, [R0+URZ+0x138], R3 ;  /* 0x00013803000085a7 */ /* 0x000ee400080010ff */
[----:B---3--:R-:W-:Y:S05]  /*85b0*/  @!P0 BRA `(.L_x_173) ;  /* 0xfffffffc00f08947 */ /* 0x008fea000383ffff */
[----:B------:R-:W-:Y:S05]  /*85c0*/  BRA `(.L_x_84) ;  /* 0xffffffc000787947 */ /* 0x000fea000383ffff */
.L_x_88:
[----:B--2---:R-:W-:Y:S07]  /*85d0*/  MOV R3, UR7 ;  /* 0x0000000700037c02 */ /* 0x004fee0008000f00 */
.L_x_174:
[----:B-1----:R1:W2:Y:S02]  /*85e0*/  SYNCS.PHASECHK.TRANS64.TRYWAIT P0, [R3+URZ+0x120], R12 ;  /* 0x0001200c030075a7 */ /* 0x0022a400080011ff */
[----:B--2---:R-:W-:Y:S05]  /*85f0*/  @!P0 NANOSLEEP.SYNCS 0x989680 ;  /* 0x009896800000895d */ /* 0x004fea0003900000 */
[----:B------:R-:W2:Y:S02]  /*8600*/  @!P0 SYNCS.PHASECHK.TRANS64 P0, [R3+URZ+0x120], R12 ;  /* 0x0001200c030085a7 */ /* 0x000ea400080010ff */
[----:B--2---:R-:W-:Y:S05]  /*8610*/  @!P0 BRA `(.L_x_174) ;  /* 0xfffffffc00f08947 */ /* 0x004fea000383ffff */
[----:B------:R-:W-:Y:S05]  /*8620*/  BRA `(.L_x_175) ;  /* 0xffffffc000f07947 */ /* 0x000fea000383ffff */
.L_x_89:
[----:B------:R-:W-:Y:S07]  /*8630*/  MOV R3, UR7 ;  /* 0x0000000700037c02 */ /* 0x000fee0008000f00 */
.L_x_176:
[----:B-1----:R1:W2:Y:S02]  /*8640*/  SYNCS.PHASECHK.TRANS64.TRYWAIT P0, [R3+URZ+0x128], R12 ;  /* 0x0001280c030075a7 */ /* 0x0022a400080011ff */
[----:B--2---:R-:W-:Y:S05]  /*8650*/  @!P0 NANOSLEEP.SYNCS 0x989680 ;  /* 0x009896800000895d */ /* 0x004fea0003900000 */
[----:B------:R-:W2:Y:S02]  /*8660*/  @!P0 SYNCS.PHASECHK.TRANS64 P0, [R3+URZ+0x128], R12 ;  /* 0x0001280c030085a7 */ /* 0x000ea400080010ff */
[----:B--2---:R-:W-:Y:S05]  /*8670*/  @!P0 BRA `(.L_x_176) ;  /* 0xfffffffc00f08947 */ /* 0x004fea000383ffff */
[----:B------:R-:W-:Y:S05]  /*8680*/  BRA `(.L_x_177) ;  /* 0xffffffc400707947 */ /* 0x000fea000383ffff */
.L_x_91:
[----:B------:R-:W-:-:S07]  /*8690*/  MOV R0, UR7 ;  /* 0x0000000700007c02 */ /* 0x000fce0008000f00 */
.L_x_178:
[----:B-1----:R1:W3:Y:S02]  /*86a0*/  SYNCS.PHASECHK.TRANS64.TRYWAIT P0, [R0+URZ+0x120], R3 ;  /* 0x00012003000075a7 */ /* 0x0022e400080011ff */
[----:B---3--:R-:W-:Y:S05]  /*86b0*/  @!P0 NANOSLEEP.SYNCS 0x989680 ;  /* 0x009896800000895d */ /* 0x008fea0003900000 */
[----:B------:R-:W3:Y:S02]  /*86c0*/  @!P0 SYNCS.PHASECHK.TRANS64 P0, [R0+URZ+0x120], R3 ;  /* 0x00012003000085a7 */ /* 0x000ee400080010ff */
[----:B---3--:R-:W-:Y:S05]  /*86d0*/  @!P0 BRA `(.L_x_178) ;  /* 0xfffffffc00f08947 */ /* 0x008fea000383ffff */
[----:B------:R-:W-:Y:S05]  /*86e0*/  BRA `(.L_x_179) ;  /* 0xffffffc400e07947 */ /* 0x000fea000383ffff */
.L_x_93:
[----:B--2---:R2:W4:Y:S02]  /*86f0*/  SYNCS.PHASECHK.TRANS64.TRYWAIT P0, [R0+URZ+0x140], R3 ;  /* 0x00014003000075a7 */ /* 0x00452400080011ff */
[----:B----4-:R-:W-:Y:S05]  /*8700*/  @!P0 NANOSLEEP.SYNCS 0x989680 ;  /* 0x009896800000895d */ /* 0x010fea0003900000 */
[----:B------:R-:W4:Y:S02]  /*8710*/  @!P0 SYNCS.PHASECHK.TRANS64 P0, [R0+URZ+0x140], R3 ;  /* 0x00014003000085a7 */ /* 0x000f2400080010ff */
[----:B----4-:R-:W-:Y:S05]  /*8720*/  @!P0 BRA `(.L_x_93) ;  /* 0xfffffffc00f08947 */ /* 0x010fea000383ffff */
[----:B------:R-:W-:Y:S05]  /*8730*/  BRA `(.L_x_180) ;  /* 0xffffffc800ac7947 */ /* 0x000fea000383ffff */
.L_x_104:
[----:B-1----:R1:W3:Y:S02]  /*8740*/  SYNCS.PHASECHK.TRANS64.TRYWAIT P1, [R0+URZ+0x110], R3 ;  /* 0x00011003000075a7 */ /* 0x0022e400080211ff */
[----:B---3--:R-:W-:Y:S05]  /*8750*/  @!P1 NANOSLEEP.SYNCS 0x989680 ;  /* 0x009896800000995d */ /* 0x008fea0003900000 */
[----:B------:R-:W3:Y:S02]  /*8760*/  @!P1 SYNCS.PHASECHK.TRANS64 P1, [R0+URZ+0x110], R3 ;  /* 0x00011003000095a7 */ /* 0x000ee400080210ff */
[----:B---3--:R-:W-:Y:S05]  /*8770*/  @!P1 BRA `(.L_x_104) ;  /* 0xfffffffc00f09947 */ /* 0x008fea000383ffff */
[----:B------:R-:W-:Y:S05]  /*8780*/  BRA `(.L_x_103) ;  /* 0xffffffd400c47947 */ /* 0x000fea000383ffff */
.L_x_106:
[----:B-1----:R1:W4:Y:S02]  /*8790*/  SYNCS.PHASECHK.TRANS64.TRYWAIT P0, [R113+URZ+0x160], R2 ;  /* 0x00016002710075a7 */ /* 0x00232400080011ff */
[----:B----4-:R-:W-:Y:S05]  /*87a0*/  @!P0 NANOSLEEP.SYNCS 0x989680 ;  /* 0x009896800000895d */ /* 0x010fea0003900000 */
[----:B------:R-:W4:Y:S02]  /*87b0*/  @!P0 SYNCS.PHASECHK.TRANS64 P0, [R113+URZ+0x160], R2 ;  /* 0x00016002710085a7 */ /* 0x000f2400080010ff */
[----:B----4-:R-:W-:Y:S05]  /*87c0*/  @!P0 BRA `(.L_x_106) ;  /* 0xfffffffc00f08947 */ /* 0x010fea000383ffff */
[----:B------:R-:W-:Y:S05]  /*87d0*/  BRA `(.L_x_105) ;  /* 0xffffffd800187947 */ /* 0x000fea000383ffff */
.L_x_114:
[----:B--2---:R2:W3:Y:S02]  /*87e0*/  SYNCS.PHASECHK.TRANS64.TRYWAIT P0, [R32+URZ+0x110], R3 ;  /* 0x00011003200075a7 */ /* 0x0044e400080011ff */
[----:B---3--:R-:W-:Y:S05]  /*87f0*/  @!P0 NANOSLEEP.SYNCS 0x989680 ;  /* 0x009896800000895d */ /* 0x008fea0003900000 */
[----:B------:R-:W3:Y:S02]  /*8800*/  @!P0 SYNCS.PHASECHK.TRANS64 P0, [R32+URZ+0x110], R3 ;  /* 0x00011003200085a7 */ /* 0x000ee400080010ff */
[----:B---3--:R-:W-:Y:S05]  /*8810*/  @!P0 BRA `(.L_x_114) ;  /* 0xfffffffc00f08947 */ /* 0x008fea000383ffff */
[----:B------:R-:W-:Y:S05]  /*8820*/  BRA `(.L_x_113) ;  /* 0xffffffe400087947 */ /* 0x000fea000383ffff */
        .weak           $__internal_0_$__cuda_sm10x_tcgen05_guardrail_trap_col_being_dealloced_not_returned_by_alloc
        .type           $__internal_0_$__cuda_sm10x_tcgen05_guardrail_trap_col_being_dealloced_not_returned_by_alloc,@function
        .size           $__internal_0_$__cuda_sm10x_tcgen05_guardrail_trap_col_being_dealloced_not_returned_by_alloc,($__internal_1_$__cuda_sm10x_tcgen05_guardrail_trap_phase_invalid_during_alloc - $__internal_0_$__cuda_sm10x_tcgen05_guardrail_trap_col_being_dealloced_not_returned_by_alloc)
$__internal_0_$__cuda_sm10x_tcgen05_guardrail_trap_col_being_dealloced_not_returned_by_alloc:
[----:B------:R-:W-:Y:S05]  /*8830*/  BPT.TRAP 0x1 ;  /* 0x000000040000795c */ /* 0x000fea0000300000 */
[----:B------:R-:W-:-:S04]  /*8840*/  HFMA2 R3, -RZ, RZ, 0, 0 ;  /* 0x00000000ff037431 */ /* 0x000fc800000001ff */
[----:B------:R-:W-:Y:S05]  /*8850*/  RET.REL.NODEC R2 `(_ZN7cutlass13device_kernelINS_4gemm6kernel13GemmUniversalIN4cute5tupleIJiiiiEEENS1_10collective13CollectiveMmaINS1_35MainloopSm100TmaUmmaWarpSpecializedILi17ELi2ELi4ENS5_IJNS4_1CILi1EEESB_SB_EEEEENS5_IJNSA_ILi64EEENSA_ILi128EEESE_EEENS_12float_e4m3_tENS5_IJSB_llEEESH_NS5_IJlSB_lEEENS4_8TiledMMAINS4_8MMA_AtomIJNS4_10MMA_TraitsINS4_19SM100_MMA_F8F6F4_SSEJSH_SH_fSE_SF_NS4_17integral_constantINS4_4UMMA5MajorELSQ_1EEENSO_ISQ_LSQ_0EEENSO_INSP_7ScaleInELST_0EEESU_EEEEEENS4_6LayoutISC_NS5_IJNSA_ILi0EEESY_SY_EEEEENS5_IJNS4_10UnderscoreES11_S11_EEEEENS4_13SM90_TMA_LOADENS4_14ComposedLayoutINS4_7SwizzleILi2ELi4ELi3EEENS4_18smem_ptr_flag_bitsILi8EEENSX_INS5_IJSE_NSA_ILi8EEEEEENS5_IJSB_SE_EEEEEEEvNS4_8identityES14_NS15_IS17_S19_NSX_INS5_IJS1A_SE_EEENS5_IJSE_SB_EEEEEEEvS1F_EENS_8epilogue10collective18CollectiveEpilogueINS1L_23Sm100TmaWarpSpecializedILi2ELi2ELi32ELb0ELb0EEEJSG_NS5_IJNSX_ISE_SB_EES1Q_EEESH_SJ_SH_SJ_NS1L_6fusion15FusionCallbacksIS1P_NS1S_17LinearCombinationISH_fSH_fLNS_15FloatRoundStyleE2EEESG_S1R_JEEENS4_5SM1004TMEM4LOAD26SM100_TMEM_LOAD_16dp32b32xES14_S1J_NS4_39AutoVectorizingCopyWithAssumedAlignmentILi128EEENS4_14SM90_TMA_STOREES1J_S23_S23_EEEvvEEEEvNT_6ParamsE) ;  /* 0xffffff7402e87950 */ /* 0x000fea0003c3ffff */
        .weak           $__internal_1_$__cuda_sm10x_tcgen05_guardrail_trap_phase_invalid_during_alloc
        .type           $__internal_1_$__cuda_sm10x_tcgen05_guardrail_trap_phase_invalid_during_alloc,@function
        .size           $__internal_1_$__cuda_sm10x_tcgen05_guardrail_trap_phase_invalid_during_alloc,($__internal_2_$__cuda_sm10x_tcgen05_guardrail_trap_unallocated_columns_being_dealloced - $__internal_1_$__cuda_sm10x_tcgen05_guardrail_trap_phase_invalid_during_alloc)
$__internal_1_$__cuda_sm10x_tcgen05_guardrail_trap_phase_invalid_during_alloc:
[----:B------:R-:W-:Y:S05]  /*8860*/  BPT.TRAP 0x1 ;  /* 0x000000040000795c */ /* 0x000fea0000300000 */
[----:B------:R-:W-:-:S04]  /*8870*/  MOV R3, 0x0 ;  /* 0x0000000000037802 */ /* 0x000fc80000000f00 */
[----:B------:R-:W-:Y:S05]  /*8880*/  RET.REL.NODEC R2 `(_ZN7cutlass13device_kernelINS_4gemm6kernel13GemmUniversalIN4cute5tupleIJiiiiEEENS1_10collective13CollectiveMmaINS1_35MainloopSm100TmaUmmaWarpSpecializedILi17ELi2ELi4ENS5_IJNS4_1CILi1EEESB_SB_EEEEENS5_IJNSA_ILi64EEENSA_ILi128EEESE_EEENS_12float_e4m3_tENS5_IJSB_llEEESH_NS5_IJlSB_lEEENS4_8TiledMMAINS4_8MMA_AtomIJNS4_10MMA_TraitsINS4_19SM100_MMA_F8F6F4_SSEJSH_SH_fSE_SF_NS4_17integral_constantINS4_4UMMA5MajorELSQ_1EEENSO_ISQ_LSQ_0EEENSO_INSP_7ScaleInELST_0EEESU_EEEEEENS4_6LayoutISC_NS5_IJNSA_ILi0EEESY_SY_EEEEENS5_IJNS4_10UnderscoreES11_S11_EEEEENS4_13SM90_TMA_LOADENS4_14ComposedLayoutINS4_7SwizzleILi2ELi4ELi3EEENS4_18smem_ptr_flag_bitsILi8EEENSX_INS5_IJSE_NSA_ILi8EEEEEENS5_IJSB_SE_EEEEEEEvNS4_8identityES14_NS15_IS17_S19_NSX_INS5_IJS1A_SE_EEENS5_IJSE_SB_EEEEEEEvS1F_EENS_8epilogue10collective18CollectiveEpilogueINS1L_23Sm100TmaWarpSpecializedILi2ELi2ELi32ELb0ELb0EEEJSG_NS5_IJNSX_ISE_SB_EES1Q_EEESH_SJ_SH_SJ_NS1L_6fusion15FusionCallbacksIS1P_NS1S_17LinearCombinationISH_fSH_fLNS_15FloatRoundStyleE2EEESG_S1R_JEEENS4_5SM1004TMEM4LOAD26SM100_TMEM_LOAD_16dp32b32xES14_S1J_NS4_39AutoVectorizingCopyWithAssumedAlignmentILi128EEENS4_14SM90_TMA_STOREES1J_S23_S23_EEEvvEEEEvNT_6ParamsE) ;  /* 0xffffff7402dc7950 */ /* 0x000fea0003c3ffff */
        .weak           $__internal_2_$__cuda_sm10x_tcgen05_guardrail_trap_unallocated_columns_being_dealloced
        .type           $__internal_2_$__cuda_sm10x_tcgen05_guardrail_trap_unallocated_columns_being_dealloced,@function
        .size           $__internal_2_$__cuda_sm10x_tcgen05_guardrail_trap_unallocated_columns_being_dealloced,(.L_x_182 - $__internal_2_$__cuda_sm10x_tcgen05_guardrail_trap_unallocated_columns_being_dealloced)
$__internal_2_$__cuda_sm10x_tcgen05_guardrail_trap_unallocated_columns_being_dealloced:
[----:B------:R-:W-:Y:S05]  /*8890*/  BPT.TRAP 0x1 ;  /* 0x000000040000795c */ /* 0x000fea0000300000 */
[----:B------:R-:W-:-:S04]  /*88a0*/  HFMA2 R3, -RZ, RZ, 0, 0 ;  /* 0x00000000ff037431 */ /* 0x000fc800000001ff */
[----:B------:R-:W-:Y:S05]  /*88b0*/  RET.REL.NODEC R2 `(_ZN7cutlass13device_kernelINS_4gemm6kernel13GemmUniversalIN4cute5tupleIJiiiiEEENS1_10collective13CollectiveMmaINS1_35MainloopSm100TmaUmmaWarpSpecializedILi17ELi2ELi4ENS5_IJNS4_1CILi1EEESB_SB_EEEEENS5_IJNSA_ILi64EEENSA_ILi128EEESE_EEENS_12float_e4m3_tENS5_IJSB_llEEESH_NS5_IJlSB_lEEENS4_8TiledMMAINS4_8MMA_AtomIJNS4_10MMA_TraitsINS4_19SM100_MMA_F8F6F4_SSEJSH_SH_fSE_SF_NS4_17integral_constantINS4_4UMMA5MajorELSQ_1EEENSO_ISQ_LSQ_0EEENSO_INSP_7ScaleInELST_0EEESU_EEEEEENS4_6LayoutISC_NS5_IJNSA_ILi0EEESY_SY_EEEEENS5_IJNS4_10UnderscoreES11_S11_EEEEENS4_13SM90_TMA_LOADENS4_14ComposedLayoutINS4_7SwizzleILi2ELi4ELi3EEENS4_18smem_ptr_flag_bitsILi8EEENSX_INS5_IJSE_NSA_ILi8EEEEEENS5_IJSB_SE_EEEEEEEvNS4_8identityES14_NS15_IS17_S19_NSX_INS5_IJS1A_SE_EEENS5_IJSE_SB_EEEEEEEvS1F_EENS_8epilogue10collective18CollectiveEpilogueINS1L_23Sm100TmaWarpSpecializedILi2ELi2ELi32ELb0ELb0EEEJSG_NS5_IJNSX_ISE_SB_EES1Q_EEESH_SJ_SH_SJ_NS1L_6fusion15FusionCallbacksIS1P_NS1S_17LinearCombinationISH_fSH_fLNS_15FloatRoundStyleE2EEESG_S1R_JEEENS4_5SM1004TMEM4LOAD26SM100_TMEM_LOAD_16dp32b32xES14_S1J_NS4_39AutoVectorizingCopyWithAssumedAlignmentILi128EEENS4_14SM90_TMA_STOREES1J_S23_S23_EEEvvEEEEvNT_6ParamsE) ;  /* 0xffffff7402d07950 */ /* 0x000fea0003c3ffff */
.L_x_181:
[----:B------:R-:W-:-:S00]  /*88c0*/  BRA `(.L_x_181) ;  /* 0xfffffffc00fc7947 */ /* 0x000fc0000383ffff */
[----:B------:R-:W-:-:S00]  /*88d0*/  NOP ;  /* 0x0000000000007918 */ /* 0x000fc00000000000 */
        /* <DEDUP_REMOVED lines=10> */
.L_x_182:


//--------------------- .nv.global.init           --------------------------
	.section	.nv.global.init,"aw",@progbits
.nv.global.init:
	.type		$str$27,@object
	.size		$str$27,($str$28 - $str$27)
$str$27:
        /*0000*/ 	.byte	0x28, 0x61, 0x64, 0x64, 0x72, 0x65, 0x73, 0x73, 0x20, 0x26, 0x20, 0x6d, 0x61, 0x73, 0x6b, 0x29
        /*0010*/ 	.byte	0x20, 0x3d, 0x3d, 0x20, 0x30, 0x00
	.type		$str$28,@object
	.size		$str$28,($str$26 - $str$28)
$str$28:
        /*0016*/ 	.byte	0x2f, 0x74, 0x6d, 0x70, 0x2f, 0x63, 0x75, 0x74, 0x6c, 0x61, 0x73, 0x73, 0x5f, 0x73, 0x77, 0x65
        /*0026*/ 	.byte	0x65, 0x70, 0x5f, 0x73, 0x72, 0x63, 0x2f, 0x69, 0x6e, 0x63, 0x6c, 0x75, 0x64, 0x65, 0x2f, 0x63
        /*0036*/ 	.byte	0x75, 0x74, 0x65, 0x2f, 0x70, 0x6f, 0x69, 0x6e, 0x74, 0x65, 0x72, 0x5f, 0x66, 0x6c, 0x61, 0x67
        /*0046*/ 	.byte	0x67, 0x65, 0x64, 0x2e, 0x68, 0x70, 0x70, 0x00
	.type		$str$26,@object
	.size		$str$26,($str$25 - $str$26)
$str$26:
        /*004e*/ 	.byte	0x2f, 0x74, 0x6d, 0x70, 0x2f, 0x63, 0x75, 0x74, 0x6c, 0x61, 0x73, 0x73, 0x5f, 0x73, 0x77, 0x65
        /*005e*/ 	.byte	0x65, 0x70, 0x5f, 0x73, 0x72, 0x63, 0x2f, 0x69, 0x6e, 0x63, 0x6c, 0x75, 0x64, 0x65, 0x2f, 0x63
        /*006e*/ 	.byte	0x75, 0x74, 0x65, 0x2f, 0x61, 0x74, 0x6f, 0x6d, 0x2f, 0x63, 0x6f, 0x70, 0x79, 0x5f, 0x74, 0x72
        /*007e*/ 	.byte	0x61, 0x69, 0x74, 0x73, 0x5f, 0x73, 0x6d, 0x31, 0x30, 0x30, 0x2e, 0x68, 0x70, 0x70, 0x00
	.type		$str$25,@object
	.size		$str$25,(__unnamed_1 - $str$25)
$str$25:
        /*008d*/ 	.byte	0x28, 0x28, 0x75, 0x69, 0x6e, 0x74, 0x33, 0x32, 0x5f, 0x74, 0x28, 0x74, 0x68, 0x72, 0x65, 0x61
        /*009d*/ 	.byte	0x64, 0x49, 0x64, 0x78, 0x2e, 0x78, 0x29, 0x20, 0x2f, 0x20, 0x33, 0x32, 0x29, 0x20, 0x25, 0x20
        /*00ad*/ 	.byte	0x34, 0x29, 0x20, 0x3d, 0x3d, 0x20, 0x28, 0x28, 0x28, 0x74, 0x6d, 0x65, 0x6d, 0x5f, 0x61, 0x64
        /*00bd*/ 	.byte	0x64, 0x72, 0x20, 0x3e, 0x3e, 0x20, 0x31, 0x36, 0x29, 0x20, 0x2f, 0x20, 0x33, 0x32, 0x29, 0x20
        /*00cd*/ 	.byte	0x25, 0x20, 0x34, 0x29, 0x00
	.type		__unnamed_1,@object
	.size		__unnamed_1,(__unnamed_2 - __unnamed_1)
__unnamed_1:
        /*00d2*/ 	.byte	0x61, 0x75, 0x74, 0x6f, 0x20, 0x63, 0x75, 0x74, 0x65, 0x3a, 0x3a, 0x61, 0x73, 0x5f, 0x70, 0x6f
        /* <DEDUP_REMOVED lines=24> */
        /*0262*/ 	.byte	0x3c, 0x34, 0x30, 0x39, 0x36, 0x3e, 0x3e, 0x3e, 0x3e, 0x5d, 0x00
	.type		__unnamed_2,@object
	.size		__unnamed_2,(.L_2 - __unnamed_2)
__unnamed_2:
        /* <DEDUP_REMOVED lines=40> */
        /*04ed*/ 	.byte	0x74, 0x65, 0x3a, 0x3a, 0x43, 0x3c, 0x30, 0x3e, 0x3e, 0x3e, 0x3e, 0x5d, 0x00
.L_2:


//--------------------- .nv.shared._ZN7cutlass13device_kernelINS_4gemm6kernel13GemmUniversalIN4cute5tupleIJiiiiEEENS1_10collective13CollectiveMmaINS1_35MainloopSm100TmaUmmaWarpSpecializedILi17ELi2ELi4ENS5_IJNS4_1CILi1EEESB_SB_EEEEENS5_IJNSA_ILi64EEENSA_ILi128EEESE_EEENS_12float_e4m3_tENS5_IJSB_llEEESH_NS5_IJlSB_lEEENS4_8TiledMMAINS4_8MMA_AtomIJNS4_10MMA_TraitsINS4_19SM100_MMA_F8F6F4_SSEJSH_SH_fSE_SF_NS4_17integral_constantINS4_4UMMA5MajorELSQ_1EEENSO_ISQ_LSQ_0EEENSO_INSP_7ScaleInELST_0EEESU_EEEEEENS4_6LayoutISC_NS5_IJNSA_ILi0EEESY_SY_EEEEENS5_IJNS4_10UnderscoreES11_S11_EEEEENS4_13SM90_TMA_LOADENS4_14ComposedLayoutINS4_7SwizzleILi2ELi4ELi3EEENS4_18smem_ptr_flag_bitsILi8EEENSX_INS5_IJSE_NSA_ILi8EEEEEENS5_IJSB_SE_EEEEEEEvNS4_8identityES14_NS15_IS17_S19_NSX_INS5_IJS1A_SE_EEENS5_IJSE_SB_EEEEEEEvS1F_EENS_8epilogue10collective18CollectiveEpilogueINS1L_23Sm100TmaWarpSpecializedILi2ELi2ELi32ELb0ELb0EEEJSG_NS5_IJNSX_ISE_SB_EES1Q_EEESH_SJ_SH_SJ_NS1L_6fusion15FusionCallbacksIS1P_NS1S_17LinearCombinationISH_fSH_fLNS_15FloatRoundStyleE2EEESG_S1R_JEEENS4_5SM1004TMEM4LOAD26SM100_TMEM_LOAD_16dp32b32xES14_S1J_NS4_39AutoVectorizingCopyWithAssumedAlignmentILi128EEENS4_14SM90_TMA_STOREES1J_S23_S23_EEEvvEEEEvNT_6ParamsE --------------------------
	.section	.nv.shared._ZN7cutlass13device_kernelINS_4gemm6kernel13GemmUniversalIN4cute5tupleIJiiiiEEENS1_10collective13CollectiveMmaINS1_35MainloopSm100TmaUmmaWarpSpecializedILi17ELi2ELi4ENS5_IJNS4_1CILi1EEESB_SB_EEEEENS5_IJNSA_ILi64EEENSA_ILi128EEESE_EEENS_12float_e4m3_tENS5_IJSB_llEEESH_NS5_IJlSB_lEEENS4_8TiledMMAINS4_8MMA_AtomIJNS4_10MMA_TraitsINS4_19SM100_MMA_F8F6F4_SSEJSH_SH_fSE_SF_NS4_17integral_constantINS4_4UMMA5MajorELSQ_1EEENSO_ISQ_LSQ_0EEENSO_INSP_7ScaleInELST_0EEESU_EEEEEENS4_6LayoutISC_NS5_IJNSA_ILi0EEESY_SY_EEEEENS5_IJNS4_10UnderscoreES11_S11_EEEEENS4_13SM90_TMA_LOADENS4_14ComposedLayoutINS4_7SwizzleILi2ELi4ELi3EEENS4_18smem_ptr_flag_bitsILi8EEENSX_INS5_IJSE_NSA_ILi8EEEEEENS5_IJSB_SE_EEEEEEEvNS4_8identityES14_NS15_IS17_S19_NSX_INS5_IJS1A_SE_EEENS5_IJSE_SB_EEEEEEEvS1F_EENS_8epilogue10collective18CollectiveEpilogueINS1L_23Sm100TmaWarpSpecializedILi2ELi2ELi32ELb0ELb0EEEJSG_NS5_IJNSX_ISE_SB_EES1Q_EEESH_SJ_SH_SJ_NS1L_6fusion15FusionCallbacksIS1P_NS1S_17LinearCombinationISH_fSH_fLNS_15FloatRoundStyleE2EEESG_S1R_JEEENS4_5SM1004TMEM4LOAD26SM100_TMEM_LOAD_16dp32b32xES14_S1J_NS4_39AutoVectorizingCopyWithAssumedAlignmentILi128EEENS4_14SM90_TMA_STOREES1J_S23_S23_EEEvvEEEEvNT_6ParamsE,"aw",@nobits
	.sectionflags	@""
	.align	16
	.zero		1024


//--------------------- .nv.shared.reserved.0     --------------------------
	.section	.nv.shared.reserved.0,"aw",@nobits
	.weak		__nv_reservedSMEM_offset_0_alias
	.size		__nv_reservedSMEM_offset_0_alias, 0, 64
	.other		__nv_reservedSMEM_offset_0_alias,@"STO_CUDA_RESERVED_SHARED STV_DEFAULT"
__nv_reservedSMEM_offset_0_alias:
	.zero		0
.nv.shared.reserved.0:
	.zero		64
	.weak		__nv_reservedSMEM_tcgen05_partition
	.type		__nv_reservedSMEM_tcgen05_partition,@object
	.size		__nv_reservedSMEM_tcgen05_partition,(.L_0 - __nv_reservedSMEM_tcgen05_partition)
__nv_reservedSMEM_tcgen05_partition:
	.zero		32
.L_0:


//--------------------- .nv.global                --------------------------
	.section	.nv.global,"aw",@nobits
.nv.global:
	.type		_ZN40_INTERNAL_548fed25_4_k_cu_df89d27b_302654cute1_E,@object
	.size		_ZN40_INTERNAL_548fed25_4_k_cu_df89d27b_302654cute1_E,(_ZN40_INTERNAL_548fed25_4_k_cu_df89d27b_302654cuda3std3__45__cpo6cbeginE - _ZN40_INTERNAL_548fed25_4_k_cu_df89d27b_302654cute1_E)
_ZN40_INTERNAL_548fed25_4_k_cu_df89d27b_302654cute1_E:
	.zero		1
	.type		_ZN40_INTERNAL_548fed25_4_k_cu_df89d27b_302654cuda3std3__45__cpo6cbeginE,@object
	.size		_ZN40_INTERNAL_548fed25_4_k_cu_df89d27b_302654cuda3std3__45__cpo6cbeginE,(_ZN40_INTERNAL_548fed25_4_k_cu_df89d27b_302654cuda3std3__48in_placeE - _ZN40_INTERNAL_548fed25_4_k_cu_df89d27b_302654cuda3std3__45__cpo6cbeginE)
_ZN40_INTERNAL_548fed25_4_k_cu_df89d27b_302654cuda3std3__45__cpo6cbeginE:
	.zero		1
	.type		_ZN40_INTERNAL_548fed25_4_k_cu_df89d27b_302654cuda3std3__48in_placeE,@object
	.size		_ZN40_INTERNAL_548fed25_4_k_cu_df89d27b_302654cuda3std3__48in_placeE,(_ZN40_INTERNAL_548fed25_4_k_cu_df89d27b_302654cuda3std6ranges3__45__cpo9iter_moveE - _ZN40_INTERNAL_548fed25_4_k_cu_df89d27b_302654cuda3std3__48in_placeE)
_ZN40_INTERNAL_548fed25_4_k_cu_df89d27b_302654cuda3std3__48in_placeE:
	.zero		1
	.type		_ZN40_INTERNAL_548fed25_4_k_cu_df89d27b_302654cuda3std6ranges3__45__cpo9iter_moveE,@object
	.size		_ZN40_INTERNAL_548fed25_4_k_cu_df89d27b_302654cuda3std6ranges3__45__cpo9iter_moveE,(_ZN40_INTERNAL_548fed25_4_k_cu_df89d27b_302654cuda3std3__45__cpo5beginE - _ZN40_INTERNAL_548fed25_4_k_cu_df89d27b_302654cuda3std6ranges3__45__cpo9iter_moveE)
_ZN40_INTERNAL_548fed25_4_k_cu_df89d27b_302654cuda3std6ranges3__45__cpo9iter_moveE:
	.zero		1
	.type		_ZN40_INTERNAL_548fed25_4_k_cu_df89d27b_302654cuda3std3__45__cpo5beginE,@object
	.size		_ZN40_INTERNAL_548fed25_4_k_cu_df89d27b_302654cuda3std3__45__cpo5beginE,(_ZN40_INTERNAL_548fed25_4_k_cu_df89d27b_302654cuda3std3__442_GLOBAL__N__548fed25_4_k_cu_df89d27b_302656ignoreE - _ZN40_INTERNAL_548fed25_4_k_cu_df89d27b_302654cuda3std3__45__cpo5beginE)
_ZN40_INTERNAL_548fed25_4_k_cu_df89d27b_302654cuda3std3__45__cpo5beginE:
	.zero		1
	.type		_ZN40_INTERNAL_548fed25_4_k_cu_df89d27b_302654cuda3std3__442_GLOBAL__N__548fed25_4_k_cu_df89d27b_302656ignoreE,@object
	.size		_ZN40_INTERNAL_548fed25_4_k_cu_df89d27b_302654cuda3std3__442_GLOBAL__N__548fed25_4_k_cu_df89d27b_302656ignoreE,(_ZN40_INTERNAL_548fed25_4_k_cu_df89d27b_302654cute7productE - _ZN40_INTERNAL_548fed25_4_k_cu_df89d27b_302654cuda3std3__442_GLOBAL__N__548fed25_4_k_cu_df89d27b_302656ignoreE)
_ZN40_INTERNAL_548fed25_4_k_cu_df89d27b_302654cuda3std3__442_GLOBAL__N__548fed25_4_k_cu_df89d27b_302656ignoreE:
	.zero		1
	.type		_ZN40_INTERNAL_548fed25_4_k_cu_df89d27b_302654cute7productE,@object
	.size		_ZN40_INTERNAL_548fed25_4_k_cu_df89d27b_302654cute7productE,(_ZN40_INTERNAL_548fed25_4_k_cu_df89d27b_302654cuda3std3__45__cpo3endE - _ZN40_INTERNAL_548fed25_4_k_cu_df89d27b_302654cute7productE)
_ZN40_INTERNAL_548fed25_4_k_cu_df89d27b_302654cute7productE:
	.zero		1
	.type		_ZN40_INTERNAL_548fed25_4_k_cu_df89d27b_302654cuda3std3__45__cpo3endE,@object
	.size		_ZN40_INTERNAL_548fed25_4_k_cu_df89d27b_302654cuda3std3__45__cpo3endE,(_ZN40_INTERNAL_548fed25_4_k_cu_df89d27b_302654cuda3std3__419piecewise_constructE - _ZN40_INTERNAL_548fed25_4_k_cu_df89d27b_302654cuda3std3__45__cpo3endE)
_ZN40_INTERNAL_548fed25_4_k_cu_df89d27b_302654cuda3std3__45__cpo3endE:
	.zero		1
	.type		_ZN40_INTERNAL_548fed25_4_k_cu_df89d27b_302654cuda3std3__419piecewise_constructE,@object
	.size		_ZN40_INTERNAL_548fed25_4_k_cu_df89d27b_302654cuda3std3__419piecewise_constructE,(_ZN40_INTERNAL_548fed25_4_k_cu_df89d27b_302654cuda3std3__45__cpo4cendE - _ZN40_INTERNAL_548fed25_4_k_cu_df89d27b_302654cuda3std3__419piecewise_constructE)
_ZN40_INTERNAL_548fed25_4_k_cu_df89d27b_302654cuda3std3__419piecewise_constructE:
	.zero		1
	.type		_ZN40_INTERNAL_548fed25_4_k_cu_df89d27b_302654cuda3std3__45__cpo4cendE,@object
	.size		_ZN40_INTERNAL_548fed25_4_k_cu_df89d27b_302654cuda3std3__45__cpo4cendE,(_ZN40_INTERNAL_548fed25_4_k_cu_df89d27b_302654cuda3std6ranges3__45__cpo4swapE - _ZN40_INTERNAL_548fed25_4_k_cu_df89d27b_302654cuda3std3__45__cpo4cendE)
_ZN40_INTERNAL_548fed25_4_k_cu_df89d27b_302654cuda3std3__45__cpo4cendE:
	.zero		1
	.type		_ZN40_INTERNAL_548fed25_4_k_cu_df89d27b_302654cuda3std6ranges3__45__cpo4swapE,@object
	.size		_ZN40_INTERNAL_548fed25_4_k_cu_df89d27b_302654cuda3std6ranges3__45__cpo4swapE,(.L_10 - _ZN40_INTERNAL_548fed25_4_k_cu_df89d27b_302654cuda3std6ranges3__45__cpo4swapE)
_ZN40_INTERNAL_548fed25_4_k_cu_df89d27b_302654cuda3std6ranges3__45__cpo4swapE:
	.zero		1
.L_10:


//--------------------- .nv.constant0._ZN7cutlass13device_kernelINS_4gemm6kernel13GemmUniversalIN4cute5tupleIJiiiiEEENS1_10collective13CollectiveMmaINS1_35MainloopSm100TmaUmmaWarpSpecializedILi17ELi2ELi4ENS5_IJNS4_1CILi1EEESB_SB_EEEEENS5_IJNSA_ILi64EEENSA_ILi128EEESE_EEENS_12float_e4m3_tENS5_IJSB_llEEESH_NS5_IJlSB_lEEENS4_8TiledMMAINS4_8MMA_AtomIJNS4_10MMA_TraitsINS4_19SM100_MMA_F8F6F4_SSEJSH_SH_fSE_SF_NS4_17integral_constantINS4_4UMMA5MajorELSQ_1EEENSO_ISQ_LSQ_0EEENSO_INSP_7ScaleInELST_0EEESU_EEEEEENS4_6LayoutISC_NS5_IJNSA_ILi0EEESY_SY_EEEEENS5_IJNS4_10UnderscoreES11_S11_EEEEENS4_13SM90_TMA_LOADENS4_14ComposedLayoutINS4_7SwizzleILi2ELi4ELi3EEENS4_18smem_ptr_flag_bitsILi8EEENSX_INS5_IJSE_NSA_ILi8EEEEEENS5_IJSB_SE_EEEEEEEvNS4_8identityES14_NS15_IS17_S19_NSX_INS5_IJS1A_SE_EEENS5_IJSE_SB_EEEEEEEvS1F_EENS_8epilogue10collective18CollectiveEpilogueINS1L_23Sm100TmaWarpSpecializedILi2ELi2ELi32ELb0ELb0EEEJSG_NS5_IJNSX_ISE_SB_EES1Q_EEESH_SJ_SH_SJ_NS1L_6fusion15FusionCallbacksIS1P_NS1S_17LinearCombinationISH_fSH_fLNS_15FloatRoundStyleE2EEESG_S1R_JEEENS4_5SM1004TMEM4LOAD26SM100_TMEM_LOAD_16dp32b32xES14_S1J_NS4_39AutoVectorizingCopyWithAssumedAlignmentILi128EEENS4_14SM90_TMA_STOREES1J_S23_S23_EEEvvEEEEvNT_6ParamsE --------------------------
	.section	.nv.constant0._ZN7cutlass13device_kernelINS_4gemm6kernel13GemmUniversalIN4cute5tupleIJiiiiEEENS1_10collective13CollectiveMmaINS1_35MainloopSm100TmaUmmaWarpSpecializedILi17ELi2ELi4ENS5_IJNS4_1CILi1EEESB_SB_EEEEENS5_IJNSA_ILi64EEENSA_ILi128EEESE_EEENS_12float_e4m3_tENS5_IJSB_llEEESH_NS5_IJlSB_lEEENS4_8TiledMMAINS4_8MMA_AtomIJNS4_10MMA_TraitsINS4_19SM100_MMA_F8F6F4_SSEJSH_SH_fSE_SF_NS4_17integral_constantINS4_4UMMA5MajorELSQ_1EEENSO_ISQ_LSQ_0EEENSO_INSP_7ScaleInELST_0EEESU_EEEEEENS4_6LayoutISC_NS5_IJNSA_ILi0EEESY_SY_EEEEENS5_IJNS4_10UnderscoreES11_S11_EEEEENS4_13SM90_TMA_LOADENS4_14ComposedLayoutINS4_7SwizzleILi2ELi4ELi3EEENS4_18smem_ptr_flag_bitsILi8EEENSX_INS5_IJSE_NSA_ILi8EEEEEENS5_IJSB_SE_EEEEEEEvNS4_8identityES14_NS15_IS17_S19_NSX_INS5_IJS1A_SE_EEENS5_IJSE_SB_EEEEEEEvS1F_EENS_8epilogue10collective18CollectiveEpilogueINS1L_23Sm100TmaWarpSpecializedILi2ELi2ELi32ELb0ELb0EEEJSG_NS5_IJNSX_ISE_SB_EES1Q_EEESH_SJ_SH_SJ_NS1L_6fusion15FusionCallbacksIS1P_NS1S_17LinearCombinationISH_fSH_fLNS_15FloatRoundStyleE2EEESG_S1R_JEEENS4_5SM1004TMEM4LOAD26SM100_TMEM_LOAD_16dp32b32xES14_S1J_NS4_39AutoVectorizingCopyWithAssumedAlignmentILi128EEENS4_14SM90_TMA_STOREES1J_S23_S23_EEEvvEEEEvNT_6ParamsE,"a",@progbits
	.sectionflags	@""
	.align	4
.nv.constant0._ZN7cutlass13device_kernelINS_4gemm6kernel13GemmUniversalIN4cute5tupleIJiiiiEEENS1_10collective13CollectiveMmaINS1_35MainloopSm100TmaUmmaWarpSpecializedILi17ELi2ELi4ENS5_IJNS4_1CILi1EEESB_SB_EEEEENS5_IJNSA_ILi64EEENSA_ILi128EEESE_EEENS_12float_e4m3_tENS5_IJSB_llEEESH_NS5_IJlSB_lEEENS4_8TiledMMAINS4_8MMA_AtomIJNS4_10MMA_TraitsINS4_19SM100_MMA_F8F6F4_SSEJSH_SH_fSE_SF_NS4_17integral_constantINS4_4UMMA5MajorELSQ_1EEENSO_ISQ_LSQ_0EEENSO_INSP_7ScaleInELST_0EEESU_EEEEEENS4_6LayoutISC_NS5_IJNSA_ILi0EEESY_SY_EEEEENS5_IJNS4_10UnderscoreES11_S11_EEEEENS4_13SM90_TMA_LOADENS4_14ComposedLayoutINS4_7SwizzleILi2ELi4ELi3EEENS4_18smem_ptr_flag_bitsILi8EEENSX_INS5_IJSE_NSA_ILi8EEEEEENS5_IJSB_SE_EEEEEEEvNS4_8identityES14_NS15_IS17_S19_NSX_INS5_IJS1A_SE_EEENS5_IJSE_SB_EEEEEEEvS1F_EENS_8epilogue10collective18CollectiveEpilogueINS1L_23Sm100TmaWarpSpecializedILi2ELi2ELi32ELb0ELb0EEEJSG_NS5_IJNSX_ISE_SB_EES1Q_EEESH_SJ_SH_SJ_NS1L_6fusion15FusionCallbacksIS1P_NS1S_17LinearCombinationISH_fSH_fLNS_15FloatRoundStyleE2EEESG_S1R_JEEENS4_5SM1004TMEM4LOAD26SM100_TMEM_LOAD_16dp32b32xES14_S1J_NS4_39AutoVectorizingCopyWithAssumedAlignmentILi128EEENS4_14SM90_TMA_STOREES1J_S23_S23_EEEvvEEEEvNT_6ParamsE:
	.zero		2944


//--------------------- SYMBOLS --------------------------

	.type		.nv.reservedSmem.offset0,@object
	.size		.nv.reservedSmem.offset0,0x4
	.type		.nv.reservedSmem.cap,@object
	.size		.nv.reservedSmem.cap,0x4
	.type		__assertfail,@function
